# CuTe-DSL kernel — source=fa4 family=fa4_bwd_sm100
# config = {"dtype": "BFloat16", "causal": true, "use_2cta": false, "head_dim": 64}


// ===== COMPILED SASS (sm_100a) =====

	.target	sm_100a

	.elftype	@"ET_EXEC"


//--------------------- .note.nv.tkinfo           --------------------------
	.section	.note.nv.tkinfo,"",@"SHT_NOTE"
	.sectionflags	@"SHF_NOTE_NV_TKINFO"
	.tkinfo
        /*0018*/ 	.word	0x00000081
        /*0030*/ 	.string	""
        /*0030*/ 	.string	"ptxas"
        /*0030*/ 	.string	"Cuda compilation tools, release 12.9, V12.9.83"
        /*0030*/ 	.string	"Build system must define TOOLS_VERSION_EXTENDED"
        /*0030*/ 	.string	"-O 3 -arch sm_100a "



//--------------------- .note.nv.cuver            --------------------------
	.section	.note.nv.cuver,"",@"SHT_NOTE"
	.sectionflags	@"SHF_NOTE_NV_CUVER"
        /*0018*/ 	.short	0x0001
        /*001a*/ 	.short	0x0064
        /*001c*/ 	.short	0x0001
        /*001e*/ 	.short	0x0000
        /*0020*/ 	.short	0x0001
        /*0022*/ 	.short	0x0000


//--------------------- .nv.info                  --------------------------
	.section	.nv.info,"",@"SHT_CUDA_INFO"
	.align	4


	//----- nvinfo : EIATTR_REGCOUNT
	.align		4
        /*0000*/ 	.byte	0x04, 0x2f
        /*0002*/ 	.short	(.L_4 - .L_3)
	.align		4
.L_3:
        /*0004*/ 	.word	index@(kernel_cutlass_kernel_flash_attncuteflash_bwd_sm100FlashAttentionBackwardSm100_object_at__tensor0000o6411101213_None_tensor0000o6411101213_None_tensor0000o6411101213_tensorptrf32gmemo1i64_0)
        /*0008*/ 	.word	0x00000080


	//----- nvinfo : EIATTR_FRAME_SIZE
	.align		4
.L_4:
        /*000c*/ 	.byte	0x04, 0x11
        /*000e*/ 	.short	(.L_6 - .L_5)
	.align		4
.L_5:
        /*0010*/ 	.word	index@($__internal_2_$__cuda_sm10x_tcgen05_guardrail_trap_unallocated_columns_being_dealloced)
        /*0014*/ 	.word	0x00000000


	//----- nvinfo : EIATTR_FRAME_SIZE
	.align		4
.L_6:
        /*0018*/ 	.byte	0x04, 0x11
        /*001a*/ 	.short	(.L_8 - .L_7)
	.align		4
.L_7:
        /*001c*/ 	.word	index@($__internal_1_$__cuda_sm10x_tcgen05_guardrail_trap_phase_invalid_during_alloc)
        /*0020*/ 	.word	0x00000000


	//----- nvinfo : EIATTR_FRAME_SIZE
	.align		4
.L_8:
        /*0024*/ 	.byte	0x04, 0x11
        /*0026*/ 	.short	(.L_10 - .L_9)
	.align		4
.L_9:
        /*0028*/ 	.word	index@($__internal_0_$__cuda_sm10x_tcgen05_guardrail_trap_col_being_dealloced_not_returned_by_alloc)
        /*002c*/ 	.word	0x00000000


	//----- nvinfo : EIATTR_FRAME_SIZE
	.align		4
.L_10:
        /*0030*/ 	.byte	0x04, 0x11
        /*0032*/ 	.short	(.L_12 - .L_11)
	.align		4
.L_11:
        /*0034*/ 	.word	index@(kernel_cutlass_kernel_flash_attncuteflash_bwd_sm100FlashAttentionBackwardSm100_object_at__tensor0000o6411101213_None_tensor0000o6411101213_None_tensor0000o6411101213_tensorptrf32gmemo1i64_0)
        /*0038*/ 	.word	0x00000000


	//----- nvinfo : EIATTR_MIN_STACK_SIZE
	.align		4
.L_12:
        /*003c*/ 	.byte	0x04, 0x12
        /*003e*/ 	.short	(.L_14 - .L_13)
	.align		4
.L_13:
        /*0040*/ 	.word	index@(kernel_cutlass_kernel_flash_attncuteflash_bwd_sm100FlashAttentionBackwardSm100_object_at__tensor0000o6411101213_None_tensor0000o6411101213_None_tensor0000o6411101213_tensorptrf32gmemo1i64_0)
        /*0044*/ 	.word	0x00000000
.L_14:


//--------------------- .nv.info.kernel_cutlass_kernel_flash_attncuteflash_bwd_sm100FlashAttentionBackwardSm100_object_at__tensor0000o6411101213_None_tensor0000o6411101213_None_tensor0000o6411101213_tensorptrf32gmemo1i64_0 --------------------------
	.section	.nv.info.kernel_cutlass_kernel_flash_attncuteflash_bwd_sm100FlashAttentionBackwardSm100_object_at__tensor0000o6411101213_None_tensor0000o6411101213_None_tensor0000o6411101213_tensorptrf32gmemo1i64_0,"",@"SHT_CUDA_INFO"
	.sectionflags	@""
	.align	4


	//----- nvinfo : EIATTR_CUDA_API_VERSION
	.align		4
        /*0000*/ 	.byte	0x04, 0x37
        /*0002*/ 	.short	(.L_16 - .L_15)
.L_15:
        /*0004*/ 	.word	0x00000081


	//----- nvinfo : EIATTR_KPARAM_INFO
	.align		4
.L_16:
        /*0008*/ 	.byte	0x04, 0x17
        /*000a*/ 	.short	(.L_18 - .L_17)
.L_17:
        /*000c*/ 	.word	0x00000000
        /*0010*/ 	.short	0x001b
        /*0012*/ 	.short	0x0464
        /*0014*/ 	.byte	0x00, 0xf0, 0x31, 0x00


	//----- nvinfo : EIATTR_KPARAM_INFO
	.align		4
.L_18:
        /*0018*/ 	.byte	0x04, 0x17
        /*001a*/ 	.short	(.L_20 - .L_19)
.L_19:
        /*001c*/ 	.word	0x00000000
        /*0020*/ 	.short	0x001a
        /*0022*/ 	.short	0x0460
        /*0024*/ 	.byte	0x00, 0xf0, 0x11, 0x00


	//----- nvinfo : EIATTR_KPARAM_INFO
	.align		4
.L_20:
        /*0028*/ 	.byte	0x04, 0x17
        /*002a*/ 	.short	(.L_22 - .L_21)
.L_21:
        /*002c*/ 	.word	0x00000000
        /*0030*/ 	.short	0x0019
        /*0032*/ 	.short	0x045c
        /*0034*/ 	.byte	0x00, 0xf0, 0x11, 0x00


	//----- nvinfo : EIATTR_KPARAM_INFO
	.align		4
.L_22:
        /*0038*/ 	.byte	0x04, 0x17
        /*003a*/ 	.short	(.L_24 - .L_23)
.L_23:
        /*003c*/ 	.word	0x00000000
        /*0040*/ 	.short	0x0018
        /*0042*/ 	.short	0x0458
        /*0044*/ 	.byte	0x00, 0xf0, 0x11, 0x00


	//----- nvinfo : EIATTR_KPARAM_INFO
	.align		4
.L_24:
        /*0048*/ 	.byte	0x04, 0x17
        /*004a*/ 	.short	(.L_26 - .L_25)
.L_25:
        /*004c*/ 	.word	0x00000000
        /*0050*/ 	.short	0x0017
        /*0052*/ 	.short	0x0454
        /*0054*/ 	.byte	0x00, 0xf0, 0x11, 0x00


	//----- nvinfo : EIATTR_KPARAM_INFO
	.align		4
.L_26:
        /*0058*/ 	.byte	0x04, 0x17
        /*005a*/ 	.short	(.L_28 - .L_27)
.L_27:
        /*005c*/ 	.word	0x00000000
        /*0060*/ 	.short	0x0016
        /*0062*/ 	.short	0x0450
        /*0064*/ 	.byte	0x00, 0xf0, 0x11, 0x00


	//----- nvinfo : EIATTR_KPARAM_INFO
	.align		4
.L_28:
        /*0068*/ 	.byte	0x04, 0x17
        /*006a*/ 	.short	(.L_30 - .L_29)
.L_29:
        /*006c*/ 	.word	0x00000000
        /*0070*/ 	.short	0x0015
        /*0072*/ 	.short	0x044c
        /*0074*/ 	.byte	0x00, 0xf0, 0x0d, 0x00


	//----- nvinfo : EIATTR_KPARAM_INFO
	.align		4
.L_30:
        /*0078*/ 	.byte	0x04, 0x17
        /*007a*/ 	.short	(.L_32 - .L_31)
.L_31:
        /*007c*/ 	.word	0x00000000
        /*0080*/ 	.short	0x0014
        /*0082*/ 	.short	0x0449
        /*0084*/ 	.byte	0x00, 0xf0, 0x0d, 0x00


	//----- nvinfo : EIATTR_KPARAM_INFO
	.align		4
.L_32:
        /*0088*/ 	.byte	0x04, 0x17
        /*008a*/ 	.short	(.L_34 - .L_33)
.L_33:
        /*008c*/ 	.word	0x00000000
        /*0090*/ 	.short	0x0013
        /*0092*/ 	.short	0x0446
        /*0094*/ 	.byte	0x00, 0xf0, 0x0d, 0x00


	//----- nvinfo : EIATTR_KPARAM_INFO
	.align		4
.L_34:
        /*0098*/ 	.byte	0x04, 0x17
        /*009a*/ 	.short	(.L_36 - .L_35)
.L_35:
        /*009c*/ 	.word	0x00000000
        /*00a0*/ 	.short	0x0012
        /*00a2*/ 	.short	0x0443
        /*00a4*/ 	.byte	0x00, 0xf0, 0x0d, 0x00


	//----- nvinfo : EIATTR_KPARAM_INFO
	.align		4
.L_36:
        /*00a8*/ 	.byte	0x04, 0x17
        /*00aa*/ 	.short	(.L_38 - .L_37)
.L_37:
        /*00ac*/ 	.word	0x00000000
        /*00b0*/ 	.short	0x0011
        /*00b2*/ 	.short	0x0440
        /*00b4*/ 	.byte	0x00, 0xf0, 0x0d, 0x00


	//----- nvinfo : EIATTR_KPARAM_INFO
	.align		4
.L_38:
        /*00b8*/ 	.byte	0x04, 0x17
        /*00ba*/ 	.short	(.L_40 - .L_39)
.L_39:
        /*00bc*/ 	.word	0x00000000
        /*00c0*/ 	.short	0x0010
        /*00c2*/ 	.short	0x03c0
        /*00c4*/ 	.byte	0x00, 0xf0, 0x01, 0x02


	//----- nvinfo : EIATTR_KPARAM_INFO
	.align		4
.L_40:
        /*00c8*/ 	.byte	0x04, 0x17
        /*00ca*/ 	.short	(.L_42 - .L_41)
.L_41:
        /*00cc*/ 	.word	0x00000000
        /*00d0*/ 	.short	0x000f
        /*00d2*/ 	.short	0x0340
        /*00d4*/ 	.byte	0x00, 0xf0, 0x01, 0x02


	//----- nvinfo : EIATTR_KPARAM_INFO
	.align		4
.L_42:
        /*00d8*/ 	.byte	0x04, 0x17
        /*00da*/ 	.short	(.L_44 - .L_43)
.L_43:
        /*00dc*/ 	.word	0x00000000
        /*00e0*/ 	.short	0x000e
        /*00e2*/ 	.short	0x02c0
        /*00e4*/ 	.byte	0x00, 0xf0, 0x01, 0x02


	//----- nvinfo : EIATTR_KPARAM_INFO
	.align		4
.L_44:
        /*00e8*/ 	.byte	0x04, 0x17
        /*00ea*/ 	.short	(.L_46 - .L_45)
.L_45:
        /*00ec*/ 	.word	0x00000000
        /*00f0*/ 	.short	0x000d
        /*00f2*/ 	.short	0x0240
        /*00f4*/ 	.byte	0x00, 0xf0, 0x01, 0x02


	//----- nvinfo : EIATTR_KPARAM_INFO
	.align		4
.L_46:
        /*00f8*/ 	.byte	0x04, 0x17
        /*00fa*/ 	.short	(.L_48 - .L_47)
.L_47:
        /*00fc*/ 	.word	0x00000000
        /*0100*/ 	.short	0x000c
        /*0102*/ 	.short	0x01c0
        /*0104*/ 	.byte	0x00, 0xf0, 0x01, 0x02


	//----- nvinfo : EIATTR_KPARAM_INFO
	.align		4
.L_48:
        /*0108*/ 	.byte	0x04, 0x17
        /*010a*/ 	.short	(.L_50 - .L_49)
.L_49:
        /*010c*/ 	.word	0x00000000
        /*0110*/ 	.short	0x000b
        /*0112*/ 	.short	0x0140
        /*0114*/ 	.byte	0x00, 0xf0, 0x01, 0x02


	//----- nvinfo : EIATTR_KPARAM_INFO
	.align		4
.L_50:
        /*0118*/ 	.byte	0x04, 0x17
        /*011a*/ 	.short	(.L_52 - .L_51)
.L_51:
        /*011c*/ 	.word	0x00000000
        /*0120*/ 	.short	0x000a
        /*0122*/ 	.short	0x011c
        /*0124*/ 	.byte	0x00, 0xf0, 0x31, 0x00


	//----- nvinfo : EIATTR_KPARAM_INFO
	.align		4
.L_52:
        /*0128*/ 	.byte	0x04, 0x17
        /*012a*/ 	.short	(.L_54 - .L_53)
.L_53:
        /*012c*/ 	.word	0x00000000
        /*0130*/ 	.short	0x0009
        /*0132*/ 	.short	0x0110
        /*0134*/ 	.byte	0x00, 0xf0, 0x31, 0x00


	//----- nvinfo : EIATTR_KPARAM_INFO
	.align		4
.L_54:
        /*0138*/ 	.byte	0x04, 0x17
        /*013a*/ 	.short	(.L_56 - .L_55)
.L_55:
        /*013c*/ 	.word	0x00000000
        /*0140*/ 	.short	0x0008
        /*0142*/ 	.short	0x00e8
        /*0144*/ 	.byte	0x00, 0xf0, 0xa1, 0x00


	//----- nvinfo : EIATTR_KPARAM_INFO
	.align		4
.L_56:
        /*0148*/ 	.byte	0x04, 0x17
        /*014a*/ 	.short	(.L_58 - .L_57)
.L_57:
        /*014c*/ 	.word	0x00000000
        /*0150*/ 	.short	0x0007
        /*0152*/ 	.short	0x00b8
        /*0154*/ 	.byte	0x00, 0xf0, 0xc1, 0x00


	//----- nvinfo : EIATTR_KPARAM_INFO
	.align		4
.L_58:
        /*0158*/ 	.byte	0x04, 0x17
        /*015a*/ 	.short	(.L_60 - .L_59)
.L_59:
        /*015c*/ 	.word	0x00000000
        /*0160*/ 	.short	0x0006
        /*0162*/ 	.short	0x0088
        /*0164*/ 	.byte	0x00, 0xf0, 0xc1, 0x00


	//----- nvinfo : EIATTR_KPARAM_INFO
	.align		4
.L_60:
        /*0168*/ 	.byte	0x04, 0x17
        /*016a*/ 	.short	(.L_62 - .L_61)
.L_61:
        /*016c*/ 	.word	0x00000000
        /*0170*/ 	.short	0x0005
        /*0172*/ 	.short	0x0078
        /*0174*/ 	.byte	0x00, 0xf0, 0x31, 0x00


	//----- nvinfo : EIATTR_KPARAM_INFO
	.align		4
.L_62:
        /*0178*/ 	.byte	0x04, 0x17
        /*017a*/ 	.short	(.L_64 - .L_63)
.L_63:
        /*017c*/ 	.word	0x00000000
        /*0180*/ 	.short	0x0004
        /*0182*/ 	.short	0x0050
        /*0184*/ 	.byte	0x00, 0xf0, 0xa1, 0x00


	//----- nvinfo : EIATTR_KPARAM_INFO
	.align		4
.L_64:
        /*0188*/ 	.byte	0x04, 0x17
        /*018a*/ 	.short	(.L_66 - .L_65)
.L_65:
        /*018c*/ 	.word	0x00000000
        /*0190*/ 	.short	0x0003
        /*0192*/ 	.short	0x0028
        /*0194*/ 	.byte	0x00, 0xf0, 0xa1, 0x00


	//----- nvinfo : EIATTR_KPARAM_INFO
	.align		4
.L_66:
        /*0198*/ 	.byte	0x04, 0x17
        /*019a*/ 	.short	(.L_68 - .L_67)
.L_67:
        /*019c*/ 	.word	0x00000000
        /*01a0*/ 	.short	0x0002
        /*01a2*/ 	.short	0x0018
        /*01a4*/ 	.byte	0x00, 0xf0, 0x31, 0x00


	//----- nvinfo : EIATTR_KPARAM_INFO
	.align		4
.L_68:
        /*01a8*/ 	.byte	0x04, 0x17
        /*01aa*/ 	.short	(.L_70 - .L_69)
.L_69:
        /*01ac*/ 	.word	0x00000000
        /*01b0*/ 	.short	0x0001
        /*01b2*/ 	.short	0x000c
        /*01b4*/ 	.byte	0x00, 0xf0, 0x31, 0x00


	//----- nvinfo : EIATTR_KPARAM_INFO
	.align		4
.L_70:
        /*01b8*/ 	.byte	0x04, 0x17
        /*01ba*/ 	.short	(.L_72 - .L_71)
.L_71:
        /*01bc*/ 	.word	0x00000000
        /*01c0*/ 	.short	0x0000
        /*01c2*/ 	.short	0x0000
        /*01c4*/ 	.byte	0x00, 0xf0, 0x31, 0x00


	//----- nvinfo : EIATTR_AT_ENTRY_FRAGMENTS
	.align		4
.L_72:
        /*01c8*/ 	.byte	0x04, 0x4f
        /*01ca*/ 	.short	(.L_74 - .L_73)


	//   ....[0]....
.L_73:
        /*01cc*/ 	.word	0x00000004


	//----- nvinfo : EIATTR_RESERVED_SMEM_USED
	.align		4
.L_74:
        /*01d0*/ 	.byte	0x01, 0x41
	.zero		2


	//----- nvinfo : EIATTR_SPARSE_MMA_MASK
	.align		4
        /*01d4*/ 	.byte	0x03, 0x50
        /*01d6*/ 	.short	0x0000


	//----- nvinfo : EIATTR_TCGEN05_1CTA_USED
	.align		4
        /*01d8*/ 	.byte	0x01, 0x51
	.zero		2


	//----- nvinfo : EIATTR_MAXREG_COUNT
	.align		4
        /*01dc*/ 	.byte	0x03, 0x1b
        /*01de*/ 	.short	0x0080


	//----- nvinfo : EIATTR_NUM_BARRIERS
	.align		4
        /*01e0*/ 	.byte	0x02, 0x4c
        /*01e2*/ 	.byte	0x10
	.zero		1


	//----- nvinfo : EIATTR_INT_WARP_WIDE_INSTR_OFFSETS
	.align		4
        /*01e4*/ 	.byte	0x04, 0x31
        /*01e6*/ 	.short	(.L_76 - .L_75)


	//   ....[0]....
.L_75:
        /*01e8*/ 	.word	0x00004b10


	//   ....[1]....
        /*01ec*/ 	.word	0x00004b40


	//----- nvinfo : EIATTR_COOP_GROUP_MASK_REGIDS
	.align		4
.L_76:
        /*01f0*/ 	.byte	0x04, 0x29
        /*01f2*/ 	.short	(.L_78 - .L_77)


	//   ....[0]....
.L_77:
        /*01f4*/ 	.word	0xffffffff


	//   ....[1]....
        /*01f8*/ 	.word	0xffffffff


	//   ....[2]....
        /*01fc*/ 	.word	0xffffffff


	//   ....[3]....
        /*0200*/ 	.word	0xffffffff


	//   ....[4]....
        /*0204*/ 	.word	0xffffffff


	//   ....[5]....
        /*0208*/ 	.word	0xffffffff


	//   ....[6]....
        /*020c*/ 	.word	0xffffffff


	//   ....[7]....
        /*0210*/ 	.word	0xffffffff


	//   ....[8]....
        /*0214*/ 	.word	0xffffffff


	//   ....[9]....
        /*0218*/ 	.word	0xffffffff


	//   ....[10]....
        /*021c*/ 	.word	0xffffffff


	//----- nvinfo : EIATTR_COOP_GROUP_INSTR_OFFSETS
	.align		4
.L_78:
        /*0220*/ 	.byte	0x04, 0x28
        /*0222*/ 	.short	(.L_80 - .L_79)


	//   ....[0]....
.L_79:
        /*0224*/ 	.word	0x00001a30


	//   ....[1]....
        /*0228*/ 	.word	0x00001cf0


	//   ....[2]....
        /*022c*/ 	.word	0x00001ee0


	//   ....[3]....
        /*0230*/ 	.word	0x00001f10


	//   ....[4]....
        /*0234*/ 	.word	0x00001f40


	//   ....[5]....
        /*0238*/ 	.word	0x00001f70


	//   ....[6]....
        /*023c*/ 	.word	0x00004a20


	//   ....[7]....
        /*0240*/ 	.word	0x00004bf0


	//   ....[8]....
        /*0244*/ 	.word	0x000073c0


	//   ....[9]....
        /*0248*/ 	.word	0x000078f0


	//   ....[10]....
        /*024c*/ 	.word	0x00007db0


	//----- nvinfo : EIATTR_REG_RECONFIG
	.align		4
.L_80:
        /*0250*/ 	.byte	0x01, 0x54
	.zero		2


	//----- nvinfo : EIATTR_VRC_CTA_INIT_COUNT
	.align		4
        /*0254*/ 	.byte	0x02, 0x4a
        /*0256*/ 	.byte	0x80
	.zero		1


	//----- nvinfo : EIATTR_MBARRIER_INSTR_OFFSETS
	.align		4
        /*0258*/ 	.byte	0x04, 0x39
        /*025a*/ 	.short	(.L_82 - .L_81)


	//   ....[0]....
.L_81:
        /*025c*/ 	.word	0x00000300
        /*0260*/ 	.word	0x000000ff
        /*0264*/ 	.word	0x00000060
        /*0268*/ 	.short	0x0100
        /*026a*/ 	.byte	0x04
	.zero		1


	//   ....[1]....
        /*026c*/ 	.word	0x00000310
        /*0270*/ 	.word	0x000000ff
        /*0274*/ 	.word	0x00000068
        /*0278*/ 	.short	0x0100
        /*027a*/ 	.byte	0x04
	.zero		1


	//   ....[2]....
        /*027c*/ 	.word	0x00000430
        /*0280*/ 	.word	0x000000ff
        /*0284*/ 	.word	0x00000070
        /*0288*/ 	.short	0x0100
        /*028a*/ 	.byte	0x04
	.zero		1


	//   ....[3]....
        /*028c*/ 	.word	0x00000440
        /*0290*/ 	.word	0x000000ff
        /*0294*/ 	.word	0x00000078
        /*0298*/ 	.short	0x0100
        /*029a*/ 	.byte	0x04
	.zero		1


	//   ....[4]....
        /*029c*/ 	.word	0x00000550
        /*02a0*/ 	.word	0x000000ff
        /*02a4*/ 	.word	0x00000090
        /*02a8*/ 	.short	0x0100
        /*02aa*/ 	.byte	0x04
	.zero		1


	//   ....[5]....
        /*02ac*/ 	.word	0x00000560
        /*02b0*/ 	.word	0x000000ff
        /*02b4*/ 	.word	0x00000098
        /*02b8*/ 	.short	0x0100
        /*02ba*/ 	.byte	0x04
	.zero		1


	//   ....[6]....
        /*02bc*/ 	.word	0x00000570
        /*02c0*/ 	.word	0x000000ff
        /*02c4*/ 	.word	0x000000a0
        /*02c8*/ 	.short	0x0100
        /*02ca*/ 	.byte	0x04
	.zero		1


	//   ....[7]....
        /*02cc*/ 	.word	0x00000580
        /*02d0*/ 	.word	0x000000ff
        /*02d4*/ 	.word	0x000000a8
        /*02d8*/ 	.short	0x0100
        /*02da*/ 	.byte	0x04
	.zero		1


	//   ....[8]....
        /*02dc*/ 	.word	0x00000690
        /*02e0*/ 	.word	0x000000ff
        /*02e4*/ 	.word	0x000000b0
        /*02e8*/ 	.short	0x0100
        /*02ea*/ 	.byte	0x04
	.zero		1


	//   ....[9]....
        /*02ec*/ 	.word	0x000006a0
        /*02f0*/ 	.word	0x000000ff
        /*02f4*/ 	.word	0x000000b8
        /*02f8*/ 	.short	0x0100
        /*02fa*/ 	.byte	0x04
	.zero		1


	//   ....[10]....
        /*02fc*/ 	.word	0x000007b0
        /*0300*/ 	.word	0x000000ff
        /*0304*/ 	.word	0x00000080
        /*0308*/ 	.short	0x0100
        /*030a*/ 	.byte	0x04
	.zero		1


	//   ....[11]....
        /*030c*/ 	.word	0x000007c0
        /*0310*/ 	.word	0x000000ff
        /*0314*/ 	.word	0x00000088
        /*0318*/ 	.short	0x0100
        /*031a*/ 	.byte	0x04
	.zero		1


	//   ....[12]....
        /*031c*/ 	.word	0x000008d0
        /*0320*/ 	.word	0x000000ff
        /*0324*/ 	.word	0x00000030
        /*0328*/ 	.short	0x0100
        /*032a*/ 	.byte	0x04
	.zero		1


	//   ....[13]....
        /*032c*/ 	.word	0x000008e0
        /*0330*/ 	.word	0x000000ff
        /*0334*/ 	.word	0x00000038
        /*0338*/ 	.short	0x0100
        /*033a*/ 	.byte	0x04
	.zero		1


	//   ....[14]....
        /*033c*/ 	.word	0x000008f0
        /*0340*/ 	.word	0x000000ff
        /*0344*/ 	.word	0x00000040
        /*0348*/ 	.short	0x0100
        /*034a*/ 	.byte	0x04
	.zero		1


	//   ....[15]....
        /*034c*/ 	.word	0x00000900
        /*0350*/ 	.word	0x000000ff
        /*0354*/ 	.word	0x00000048
        /*0358*/ 	.short	0x0100
        /*035a*/ 	.byte	0x04
	.zero		1


	//   ....[16]....
        /*035c*/ 	.word	0x000009f0
        /*0360*/ 	.word	0x000000ff
        /*0364*/ 	.word	0x00000050
        /*0368*/ 	.short	0x0100
        /*036a*/ 	.byte	0x04
	.zero		1


	//   ....[17]....
        /*036c*/ 	.word	0x00000a00
        /*0370*/ 	.word	0x000000ff
        /*0374*/ 	.word	0x00000058
        /*0378*/ 	.short	0x0100
        /*037a*/ 	.byte	0x04
	.zero		1


	//   ....[18]....
        /*037c*/ 	.word	0x00000a10
        /*0380*/ 	.word	0x000000ff
        /*0384*/ 	.word	0x00000000
        /*0388*/ 	.short	0x0100
        /*038a*/ 	.byte	0x04
	.zero		1


	//   ....[19]....
        /*038c*/ 	.word	0x00000a20
        /*0390*/ 	.word	0x000000ff
        /*0394*/ 	.word	0x00000008
        /*0398*/ 	.short	0x0100
        /*039a*/ 	.byte	0x04
	.zero		1


	//   ....[20]....
        /*039c*/ 	.word	0x00000a30
        /*03a0*/ 	.word	0x000000ff
        /*03a4*/ 	.word	0x00000010
        /*03a8*/ 	.short	0x0100
        /*03aa*/ 	.byte	0x04
	.zero		1


	//   ....[21]....
        /*03ac*/ 	.word	0x00000a40
        /*03b0*/ 	.word	0x000000ff
        /*03b4*/ 	.word	0x00000018
        /*03b8*/ 	.short	0x0100
        /*03ba*/ 	.byte	0x04
	.zero		1


	//   ....[22]....
        /*03bc*/ 	.word	0x00000a50
        /*03c0*/ 	.word	0x000000ff
        /*03c4*/ 	.word	0x00000020
        /*03c8*/ 	.short	0x0100
        /*03ca*/ 	.byte	0x04
	.zero		1


	//   ....[23]....
        /*03cc*/ 	.word	0x00000a60
        /*03d0*/ 	.word	0x000000ff
        /*03d4*/ 	.word	0x00000028
        /*03d8*/ 	.short	0x0100
        /*03da*/ 	.byte	0x04
	.zero		1


	//   ....[24]....
        /*03dc*/ 	.word	0x00000c60
        /*03e0*/ 	.word	0x000000ff
        /*03e4*/ 	.word	0x00000010
        /*03e8*/ 	.short	0x010a
        /*03ea*/ 	.byte	0x21
	.zero		1


	//   ....[25]....
        /*03ec*/ 	.word	0x00000e00
        /*03f0*/ 	.word	0x000000ff
        /*03f4*/ 	.word	0x00000040
        /*03f8*/ 	.short	0x010a
        /*03fa*/ 	.byte	0x21
	.zero		1


	//   ....[26]....
        /*03fc*/ 	.word	0x00000f40
        /*0400*/ 	.word	0x000000ff
        /*0404*/ 	.word	0x00000028
        /*0408*/ 	.short	0x010a
        /*040a*/ 	.byte	0x21
	.zero		1


	//   ....[27]....
        /*040c*/ 	.word	0x000010e0
        /*0410*/ 	.word	0x000000ff
        /*0414*/ 	.word	0x00000058
        /*0418*/ 	.short	0x010a
        /*041a*/ 	.byte	0x21
	.zero		1


	//   ....[28]....
        /*041c*/ 	.word	0x00001490
        /*0420*/ 	.word	0x000000ff
        /*0424*/ 	.word	0x00000010
        /*0428*/ 	.short	0x010a
        /*042a*/ 	.byte	0x11
	.zero		1


	//   ....[29]....
        /*042c*/ 	.word	0x00001520
        /*0430*/ 	.word	0x000000ff
        /*0434*/ 	.word	0x00000040
        /*0438*/ 	.short	0x010a
        /*043a*/ 	.byte	0x11
	.zero		1


	//   ....[30]....
        /*043c*/ 	.word	0x00001620
        /*0440*/ 	.word	0x000000ff
        /*0444*/ 	.word	0x00000028
        /*0448*/ 	.short	0x010a
        /*044a*/ 	.byte	0x21
	.zero		1


	//   ....[31]....
        /*044c*/ 	.word	0x00001720
        /*0450*/ 	.word	0x000000ff
        /*0454*/ 	.word	0x00000058
        /*0458*/ 	.short	0x010a
        /*045a*/ 	.byte	0x21
	.zero		1


	//   ....[32]....
        /*045c*/ 	.word	0x00001860
        /*0460*/ 	.word	0x00000004
        /*0464*/ 	.word	0x00000010
        /*0468*/ 	.short	0x010a
        /*046a*/ 	.byte	0xff
	.zero		1


	//   ....[33]....
        /*046c*/ 	.word	0x000018b0
        /*0470*/ 	.word	0x00000004
        /*0474*/ 	.word	0x00000040
        /*0478*/ 	.short	0x010a
        /*047a*/ 	.byte	0xff
	.zero		1


	//   ....[34]....
        /*047c*/ 	.word	0x00001910
        /*0480*/ 	.word	0x000000ff
        /*0484*/ 	.word	0x00000028
        /*0488*/ 	.short	0x010a
        /*048a*/ 	.byte	0x21
	.zero		1


	//   ....[35]....
        /*048c*/ 	.word	0x00001960
        /*0490*/ 	.word	0x000000ff
        /*0494*/ 	.word	0x00000058
        /*0498*/ 	.short	0x010a
        /*049a*/ 	.byte	0x21
	.zero		1


	//   ....[36]....
        /*049c*/ 	.word	0x00001dd0
        /*04a0*/ 	.word	0x000000ff
        /*04a4*/ 	.word	0x00000000
        /*04a8*/ 	.short	0x010a
        /*04aa*/ 	.byte	0x10
	.zero		1


	//   ....[37]....
        /*04ac*/ 	.word	0x000020b0
        /*04b0*/ 	.word	0x000000ff
        /*04b4*/ 	.word	0x00000068
        /*04b8*/ 	.short	0x010a
        /*04ba*/ 	.byte	0x10
	.zero		1


	//   ....[38]....
        /*04bc*/ 	.word	0x00002340
        /*04c0*/ 	.word	0x000000ff
        /*04c4*/ 	.word	0x00000020
        /*04c8*/ 	.short	0x010a
        /*04ca*/ 	.byte	0x10
	.zero		1


	//   ....[39]....
        /*04cc*/ 	.word	0x00002360
        /*04d0*/ 	.word	0x000000ff
        /*04d4*/ 	.word	0x00000078
        /*04d8*/ 	.short	0x010a
        /*04da*/ 	.byte	0x10
	.zero		1


	//   ....[40]....
        /*04dc*/ 	.word	0x00002380
        /*04e0*/ 	.word	0x000000ff
        /*04e4*/ 	.word	0x000000b8
        /*04e8*/ 	.short	0x010a
        /*04ea*/ 	.byte	0x10
	.zero		1


	//   ....[41]....
        /*04ec*/ 	.word	0x00002640
        /*04f0*/ 	.word	0x000000ff
        /*04f4*/ 	.word	0x00000068
        /*04f8*/ 	.short	0x010a
        /*04fa*/ 	.byte	0x10
	.zero		1


	//   ....[42]....
        /*04fc*/ 	.word	0x00003220
        /*0500*/ 	.word	0x000000ff
        /*0504*/ 	.word	0x00000000
        /*0508*/ 	.short	0x010a
        /*050a*/ 	.byte	0x04
	.zero		1


	//   ....[43]....
        /*050c*/ 	.word	0x00003480
        /*0510*/ 	.word	0x000000ff
        /*0514*/ 	.word	0x00000080
        /*0518*/ 	.short	0x010a
        /*051a*/ 	.byte	0x10
	.zero		1


	//   ....[44]....
        /*051c*/ 	.word	0x00003ad0
        /*0520*/ 	.word	0x000000ff
        /*0524*/ 	.word	0x00000020
        /*0528*/ 	.short	0x010a
        /*052a*/ 	.byte	0x10
	.zero		1


	//   ....[45]....
        /*052c*/ 	.word	0x00003af0
        /*0530*/ 	.word	0x000000ff
        /*0534*/ 	.word	0x000000b8
        /*0538*/ 	.short	0x010a
        /*053a*/ 	.byte	0x10
	.zero		1


	//   ....[46]....
        /*053c*/ 	.word	0x00003ca0
        /*0540*/ 	.word	0x000000ff
        /*0544*/ 	.word	0x00000068
        /*0548*/ 	.short	0x010a
        /*054a*/ 	.byte	0x10
	.zero		1


	//   ....[47]....
        /*054c*/ 	.word	0x00004010
        /*0550*/ 	.word	0x000000ff
        /*0554*/ 	.word	0x000000a0
        /*0558*/ 	.short	0x010a
        /*055a*/ 	.byte	0x10
	.zero		1


	//   ....[48]....
        /*055c*/ 	.word	0x00004040
        /*0560*/ 	.word	0x000000ff
        /*0564*/ 	.word	0x000000a8
        /*0568*/ 	.short	0x010a
        /*056a*/ 	.byte	0x10
	.zero		1


	//   ....[49]....
        /*056c*/ 	.word	0x00004070
        /*0570*/ 	.word	0x000000ff
        /*0574*/ 	.word	0x00000080
        /*0578*/ 	.short	0x010a
        /*057a*/ 	.byte	0x10
	.zero		1


	//   ....[50]....
        /*057c*/ 	.word	0x000050b0
        /*0580*/ 	.word	0x000000ff
        /*0584*/ 	.word	0x00000030
        /*0588*/ 	.short	0x010a
        /*058a*/ 	.byte	0x09
	.zero		1


	//   ....[51]....
        /*058c*/ 	.word	0x000050d0
        /*0590*/ 	.word	0x000000ff
        /*0594*/ 	.word	0x00000060
        /*0598*/ 	.short	0x010a
        /*059a*/ 	.byte	0x04
	.zero		1


	//   ....[52]....
        /*059c*/ 	.word	0x000061c0
        /*05a0*/ 	.word	0x000000ff
        /*05a4*/ 	.word	0x00000068
        /*05a8*/ 	.short	0x0101
        /*05aa*/ 	.byte	0x04
	.zero		1


	//   ....[53]....
        /*05ac*/ 	.word	0x000061f0
        /*05b0*/ 	.word	0x000000ff
        /*05b4*/ 	.word	0x00000040
        /*05b8*/ 	.short	0x0101
        /*05ba*/ 	.byte	0x09
	.zero		1


	//   ....[54]....
        /*05bc*/ 	.word	0x00006200
        /*05c0*/ 	.word	0x000000ff
        /*05c4*/ 	.word	0x00000050
        /*05c8*/ 	.short	0x010a
        /*05ca*/ 	.byte	0x04
	.zero		1


	//   ....[55]....
        /*05cc*/ 	.word	0x00006220
        /*05d0*/ 	.word	0x000000ff
        /*05d4*/ 	.word	0x00000070
        /*05d8*/ 	.short	0x010a
        /*05da*/ 	.byte	0x04
	.zero		1


	//   ....[56]....
        /*05dc*/ 	.word	0x00006460
        /*05e0*/ 	.word	0x000000ff
        /*05e4*/ 	.word	0x00000088
        /*05e8*/ 	.short	0x010a
        /*05ea*/ 	.byte	0x04
	.zero		1


	//   ....[57]....
        /*05ec*/ 	.word	0x00006e20
        /*05f0*/ 	.word	0x000000ff
        /*05f4*/ 	.word	0x00000058
        /*05f8*/ 	.short	0x0101
        /*05fa*/ 	.byte	0x04
	.zero		1


	//   ....[58]....
        /*05fc*/ 	.word	0x00006e30
        /*0600*/ 	.word	0x000000ff
        /*0604*/ 	.word	0x00000080
        /*0608*/ 	.short	0x0101
        /*060a*/ 	.byte	0x04
	.zero		1


	//   ....[59]....
        /*060c*/ 	.word	0x00006e90
        /*0610*/ 	.word	0x00000002
        /*0614*/ 	.word	0x00000090
        /*0618*/ 	.short	0x010a
        /*061a*/ 	.byte	0xff
	.zero		1


	//   ....[60]....
        /*061c*/ 	.word	0x000073d0
        /*0620*/ 	.word	0x00000002
        /*0624*/ 	.word	0x000000a0
        /*0628*/ 	.short	0x0101
        /*062a*/ 	.byte	0xff
	.zero		1


	//   ....[61]....
        /*062c*/ 	.word	0x000073e0
        /*0630*/ 	.word	0x00000002
        /*0634*/ 	.word	0x00000098
        /*0638*/ 	.short	0x010a
        /*063a*/ 	.byte	0xff
	.zero		1


	//   ....[62]....
        /*063c*/ 	.word	0x00007900
        /*0640*/ 	.word	0x00000002
        /*0644*/ 	.word	0x000000a8
        /*0648*/ 	.short	0x0101
        /*064a*/ 	.byte	0xff
	.zero		1


	//   ....[63]....
        /*064c*/ 	.word	0x00007cd0
        /*0650*/ 	.word	0x000000ff
        /*0654*/ 	.word	0x000000b0
        /*0658*/ 	.short	0x010a
        /*065a*/ 	.byte	0x04
	.zero		1


	//   ....[64]....
        /*065c*/ 	.word	0x00007dc0
        /*0660*/ 	.word	0x000000ff
        /*0664*/ 	.word	0x000000b8
        /*0668*/ 	.short	0x0101
        /*066a*/ 	.byte	0x04
	.zero		1


	//   ....[65]....
        /*066c*/ 	.word	0x00008180
        /*0670*/ 	.word	0x00000003
        /*0674*/ 	.word	0x00000010
        /*0678*/ 	.short	0x010a
        /*067a*/ 	.byte	0xff
	.zero		1


	//   ....[66]....
        /*067c*/ 	.word	0x00008200
        /*0680*/ 	.word	0x00000003
        /*0684*/ 	.word	0x00000040
        /*0688*/ 	.short	0x010a
        /*068a*/ 	.byte	0xff
	.zero		1


	//   ....[67]....
        /*068c*/ 	.word	0x00008280
        /*0690*/ 	.word	0x00000003
        /*0694*/ 	.word	0x00000028
        /*0698*/ 	.short	0x010a
        /*069a*/ 	.byte	0xff
	.zero		1


	//   ....[68]....
        /*069c*/ 	.word	0x00008300
        /*06a0*/ 	.word	0x00000003
        /*06a4*/ 	.word	0x00000058
        /*06a8*/ 	.short	0x010a
        /*06aa*/ 	.byte	0xff
	.zero		1


	//   ....[69]....
        /*06ac*/ 	.word	0x00008380
        /*06b0*/ 	.word	0x00000003
        /*06b4*/ 	.word	0x00000010
        /*06b8*/ 	.short	0x010a
        /*06ba*/ 	.byte	0xff
	.zero		1


	//   ....[70]....
        /*06bc*/ 	.word	0x00008400
        /*06c0*/ 	.word	0x00000003
        /*06c4*/ 	.word	0x00000040
        /*06c8*/ 	.short	0x010a
        /*06ca*/ 	.byte	0xff
	.zero		1


	//   ....[71]....
        /*06cc*/ 	.word	0x00008480
        /*06d0*/ 	.word	0x00000003
        /*06d4*/ 	.word	0x00000028
        /*06d8*/ 	.short	0x010a
        /*06da*/ 	.byte	0xff
	.zero		1


	//   ....[72]....
        /*06dc*/ 	.word	0x00008500
        /*06e0*/ 	.word	0x00000003
        /*06e4*/ 	.word	0x00000058
        /*06e8*/ 	.short	0x010a
        /*06ea*/ 	.byte	0xff
	.zero		1


	//   ....[73]....
        /*06ec*/ 	.word	0x00008560
        /*06f0*/ 	.word	0x00000004
        /*06f4*/ 	.word	0x00000010
        /*06f8*/ 	.short	0x010a
        /*06fa*/ 	.byte	0xff
	.zero		1


	//   ....[74]....
        /*06fc*/ 	.word	0x000085c0
        /*0700*/ 	.word	0x00000004
        /*0704*/ 	.word	0x00000040
        /*0708*/ 	.short	0x010a
        /*070a*/ 	.byte	0xff
	.zero		1


	//   ....[75]....
        /*070c*/ 	.word	0x00008630
        /*0710*/ 	.word	0x00000003
        /*0714*/ 	.word	0x00000028
        /*0718*/ 	.short	0x010a
        /*071a*/ 	.byte	0xff
	.zero		1


	//   ....[76]....
        /*071c*/ 	.word	0x000086a0
        /*0720*/ 	.word	0x00000003
        /*0724*/ 	.word	0x00000058
        /*0728*/ 	.short	0x010a
        /*072a*/ 	.byte	0xff
	.zero		1


	//   ....[77]....
        /*072c*/ 	.word	0x00008700
        /*0730*/ 	.word	0x00000003
        /*0734*/ 	.word	0x00000000
        /*0738*/ 	.short	0x010a
        /*073a*/ 	.byte	0xff
	.zero		1


	//   ....[78]....
        /*073c*/ 	.word	0x00008780
        /*0740*/ 	.word	0x00000003
        /*0744*/ 	.word	0x00000068
        /*0748*/ 	.short	0x010a
        /*074a*/ 	.byte	0xff
	.zero		1


	//   ....[79]....
        /*074c*/ 	.word	0x000087e0
        /*0750*/ 	.word	0x00000003
        /*0754*/ 	.word	0x00000020
        /*0758*/ 	.short	0x010a
        /*075a*/ 	.byte	0xff
	.zero		1


	//   ....[80]....
        /*075c*/ 	.word	0x00008860
        /*0760*/ 	.word	0x00000003
        /*0764*/ 	.word	0x00000078
        /*0768*/ 	.short	0x010a
        /*076a*/ 	.byte	0xff
	.zero		1


	//   ....[81]....
        /*076c*/ 	.word	0x000088e0
        /*0770*/ 	.word	0x00000005
        /*0774*/ 	.word	0x000000b8
        /*0778*/ 	.short	0x010a
        /*077a*/ 	.byte	0xff
	.zero		1


	//   ....[82]....
        /*077c*/ 	.word	0x00008940
        /*0780*/ 	.word	0x00000007
        /*0784*/ 	.word	0x00000068
        /*0788*/ 	.short	0x010a
        /*078a*/ 	.byte	0xff
	.zero		1


	//   ....[83]....
        /*078c*/ 	.word	0x000089c0
        /*0790*/ 	.word	0x00000013
        /*0794*/ 	.word	0x00000000
        /*0798*/ 	.short	0x010a
        /*079a*/ 	.byte	0xff
	.zero		1


	//   ....[84]....
        /*079c*/ 	.word	0x00008a40
        /*07a0*/ 	.word	0x0000001a
        /*07a4*/ 	.word	0x00000080
        /*07a8*/ 	.short	0x010a
        /*07aa*/ 	.byte	0xff
	.zero		1


	//   ....[85]....
        /*07ac*/ 	.word	0x00008ac0
        /*07b0*/ 	.word	0x00000013
        /*07b4*/ 	.word	0x00000020
        /*07b8*/ 	.short	0x010a
        /*07ba*/ 	.byte	0xff
	.zero		1


	//   ....[86]....
        /*07bc*/ 	.word	0x00008b30
        /*07c0*/ 	.word	0x00000014
        /*07c4*/ 	.word	0x000000b8
        /*07c8*/ 	.short	0x010a
        /*07ca*/ 	.byte	0xff
	.zero		1


	//   ....[87]....
        /*07cc*/ 	.word	0x00008bb0
        /*07d0*/ 	.word	0x00000013
        /*07d4*/ 	.word	0x00000068
        /*07d8*/ 	.short	0x010a
        /*07da*/ 	.byte	0xff
	.zero		1


	//   ....[88]....
        /*07dc*/ 	.word	0x00008c30
        /*07e0*/ 	.word	0x00000003
        /*07e4*/ 	.word	0x000000a0
        /*07e8*/ 	.short	0x010a
        /*07ea*/ 	.byte	0xff
	.zero		1


	//   ....[89]....
        /*07ec*/ 	.word	0x00008cb0
        /*07f0*/ 	.word	0x00000003
        /*07f4*/ 	.word	0x000000a8
        /*07f8*/ 	.short	0x010a
        /*07fa*/ 	.byte	0xff
	.zero		1


	//   ....[90]....
        /*07fc*/ 	.word	0x00008d20
        /*0800*/ 	.word	0x00000003
        /*0804*/ 	.word	0x00000080
        /*0808*/ 	.short	0x010a
        /*080a*/ 	.byte	0xff
	.zero		1


	//   ....[91]....
        /*080c*/ 	.word	0x00008d90
        /*0810*/ 	.word	0x000000ff
        /*0814*/ 	.word	0x00000030
        /*0818*/ 	.short	0x010a
        /*081a*/ 	.byte	0x09
	.zero		1


	//   ....[92]....
        /*081c*/ 	.word	0x00008e10
        /*0820*/ 	.word	0x00000006
        /*0824*/ 	.word	0x00000060
        /*0828*/ 	.short	0x010a
        /*082a*/ 	.byte	0xff
	.zero		1


	//   ....[93]....
        /*082c*/ 	.word	0x00008e90
        /*0830*/ 	.word	0x00000004
        /*0834*/ 	.word	0x00000050
        /*0838*/ 	.short	0x010a
        /*083a*/ 	.byte	0xff
	.zero		1


	//   ....[94]....
        /*083c*/ 	.word	0x00008f10
        /*0840*/ 	.word	0x00000004
        /*0844*/ 	.word	0x00000070
        /*0848*/ 	.short	0x010a
        /*084a*/ 	.byte	0xff
	.zero		1


	//   ....[95]....
        /*084c*/ 	.word	0x00008f90
        /*0850*/ 	.word	0x00000005
        /*0854*/ 	.word	0x00000088
        /*0858*/ 	.short	0x010a
        /*085a*/ 	.byte	0xff
	.zero		1


	//   ....[96]....
        /*085c*/ 	.word	0x00008fe0
        /*0860*/ 	.word	0x00000002
        /*0864*/ 	.word	0x00000090
        /*0868*/ 	.short	0x010a
        /*086a*/ 	.byte	0xff
	.zero		1


	//   ....[97]....
        /*086c*/ 	.word	0x00009030
        /*0870*/ 	.word	0x00000002
        /*0874*/ 	.word	0x00000098
        /*0878*/ 	.short	0x010a
        /*087a*/ 	.byte	0xff
	.zero		1


	//   ....[98]....
        /*087c*/ 	.word	0x000090a0
        /*0880*/ 	.word	0x00000000
        /*0884*/ 	.word	0x000000b0
        /*0888*/ 	.short	0x010a
        /*088a*/ 	.byte	0xff
	.zero		1


	//----- nvinfo : EIATTR_NUM_MBARRIERS
	.align		4
.L_82:
        /*088c*/ 	.byte	0x03, 0x38
        /*088e*/ 	.short	0x0018


	//----- nvinfo : EIATTR_EXIT_INSTR_OFFSETS
	.align		4
        /*0890*/ 	.byte	0x04, 0x1c
        /*0892*/ 	.short	(.L_84 - .L_83)


	//   ....[0]....
.L_83:
        /*0894*/ 	.word	0x00007940


	//   ....[1]....
        /*0898*/ 	.word	0x00008140


	//----- nvinfo : EIATTR_REQNTID
	.align		4
.L_84:
        /*089c*/ 	.byte	0x04, 0x10
        /*089e*/ 	.short	(.L_86 - .L_85)
.L_85:
        /*08a0*/ 	.word	0x00000200
        /*08a4*/ 	.word	0x00000001
        /*08a8*/ 	.word	0x00000001


	//----- nvinfo : EIATTR_CRS_STACK_SIZE
	.align		4
.L_86:
        /*08ac*/ 	.byte	0x04, 0x1e
        /*08ae*/ 	.short	(.L_88 - .L_87)
.L_87:
        /*08b0*/ 	.word	0x00000000


	//----- nvinfo : EIATTR_CBANK_PARAM_SIZE
	.align		4
.L_88:
        /*08b4*/ 	.byte	0x03, 0x19
        /*08b6*/ 	.short	0x0470


	//----- nvinfo : EIATTR_PARAM_CBANK
	.align		4
        /*08b8*/ 	.byte	0x04, 0x0a
        /*08ba*/ 	.short	(.L_90 - .L_89)
	.align		4
.L_89:
        /*08bc*/ 	.word	index@(.nv.constant0.kernel_cutlass_kernel_flash_attncuteflash_bwd_sm100FlashAttentionBackwardSm100_object_at__tensor0000o6411101213_None_tensor0000o6411101213_None_tensor0000o6411101213_tensorptrf32gmemo1i64_0)
        /*08c0*/ 	.short	0x0380
        /*08c2*/ 	.short	0x0470


	//----- nvinfo : EIATTR_SW_WAR
	.align		4
.L_90:
        /*08c4*/ 	.byte	0x04, 0x36
        /*08c6*/ 	.short	(.L_92 - .L_91)
.L_91:
        /*08c8*/ 	.word	0x00000008
.L_92:


//--------------------- .nv.compat                --------------------------
	.section	.nv.compat,"",@"SHT_CUDA_COMPAT_INFO"
	.align	4
        /*0000*/ 	.byte	0x02, 0x02, 0x02, 0x00, 0x02, 0x05, 0x05, 0x00, 0x02, 0x03, 0x01, 0x00, 0x02, 0x06, 0x01, 0x00


//--------------------- .nv.callgraph             --------------------------
	.section	.nv.callgraph,"",@"SHT_CUDA_CALLGRAPH"
	.align	4
	.sectionentsize	8
	.align		4
        /*0000*/ 	.word	0x00000000
	.align		4
        /*0004*/ 	.word	0xffffffff
	.align		4
        /*0008*/ 	.word	0x00000000
	.align		4
        /*000c*/ 	.word	0xfffffffe
	.align		4
        /*0010*/ 	.word	0x00000000
	.align		4
        /*0014*/ 	.word	0xfffffffd
	.align		4
        /*0018*/ 	.word	0x00000000
	.align		4
        /*001c*/ 	.word	0xfffffffc


//--------------------- .text.kernel_cutlass_kernel_flash_attncuteflash_bwd_sm100FlashAttentionBackwardSm100_object_at__tensor0000o6411101213_None_tensor0000o6411101213_None_tensor0000o6411101213_tensorptrf32gmemo1i64_0 --------------------------
	.section	.text.kernel_cutlass_kernel_flash_attncuteflash_bwd_sm100FlashAttentionBackwardSm100_object_at__tensor0000o6411101213_None_tensor0000o6411101213_None_tensor0000o6411101213_tensorptrf32gmemo1i64_0,"ax",@progbits
	.align	128
        .global         kernel_cutlass_kernel_flash_attncuteflash_bwd_sm100FlashAttentionBackwardSm100_object_at__tensor0000o6411101213_None_tensor0000o6411101213_None_tensor0000o6411101213_tensorptrf32gmemo1i64_0
        .type           kernel_cutlass_kernel_flash_attncuteflash_bwd_sm100FlashAttentionBackwardSm100_object_at__tensor0000o6411101213_None_tensor0000o6411101213_None_tensor0000o6411101213_tensorptrf32gmemo1i64_0,@function
        .size           kernel_cutlass_kernel_flash_attncuteflash_bwd_sm100FlashAttentionBackwardSm100_object_at__tensor0000o6411101213_None_tensor0000o6411101213_None_tensor0000o6411101213_tensorptrf32gmemo1i64_0,(.L_x_141 - kernel_cutlass_kernel_flash_attncuteflash_bwd_sm100FlashAttentionBackwardSm100_object_at__tensor0000o6411101213_None_tensor0000o6411101213_None_tensor0000o6411101213_tensorptrf32gmemo1i64_0)
        .other          kernel_cutlass_kernel_flash_attncuteflash_bwd_sm100FlashAttentionBackwardSm100_object_at__tensor0000o6411101213_None_tensor0000o6411101213_None_tensor0000o6411101213_tensorptrf32gmemo1i64_0,@"STO_CUDA_ENTRY STV_DEFAULT"
kernel_cutlass_kernel_flash_attncuteflash_bwd_sm100FlashAttentionBackwardSm100_object_at__tensor0000o6411101213_None_tensor0000o6411101213_None_tensor0000o6411101213_tensorptrf32gmemo1i64_0:
.text.kernel_cutlass_kernel_flash_attncuteflash_bwd_sm100FlashAttentionBackwardSm100_object_at__tensor0000o6411101213_None_tensor0000o6411101213_None_tensor0000o6411101213_tensorptrf32gmemo1i64_0:
[----:B------:R-:W1:Y:S01]  /*0000*/  LDC R1, c[0x0][0x37c] ;  /* 0x0000df00ff017b82 */ /* 0x000e620000000800 */
[----:B------:R-:W2:Y:S01]  /*0010*/  S2R R0, SR_TID.X ;  /* 0x0000000000007919 */ /* 0x000ea20000002100 */
[----:B------:R-:W-:Y:S01]  /*0020*/  BSSY.RECONVERGENT B0, `(.L_x_0) ;  /* 0x0000031000007945 */ /* 0x000fe20003800200 */
[----:B--2---:R-:W-:-:S04]  /*0030*/  SHF.R.U32.HI R2, RZ, 0x5, R0 ;  /* 0x00000005ff027819 */ /* 0x004fc80000011600 */
[----:B------:R-:W-:-:S13]  /*0040*/  R2UR UR4, R2 ;  /* 0x00000000020472ca */ /* 0x000fda00000e0000 */
[----:B------:R-:W-:Y:S01]  /*0050*/  UISETP.NE.AND UP5, UPT, UR4, 0xd, UPT ;  /* 0x0000000d0400788c */ /* 0x000fe2000bfa5270 */
[----:B------:R-:W-:-:S08]  /*0060*/  IMAD.U32 R3, RZ, RZ, UR4 ;  /* 0x00000004ff037e24 */ /* 0x000fd0000f8e00ff */
[----:B-1----:R-:W-:Y:S05]  /*0070*/  BRA.U UP5, `(.L_x_1) ;  /* 0x00000001055c7547 */ /* 0x002fea000b800000 */
[----:B------:R-:W-:Y:S01]  /*0080*/  ELECT P0, URZ, PT ;  /* 0x0000000000ff782f */ /* 0x000fe20003800000 */
[----:B------:R-:W-:-:S12]  /*0090*/  UPLOP3.LUT UP6, UPT, UPT, UPT, UPT, 0x40, 0x4 ;  /* 0x000000000004789c */ /* 0x000fd80003fce870 */
[----:B------:R-:W-:Y:S05]  /*00a0*/  @!P0 BRA `(.L_x_2) ;  /* 0x0000000000a08947 */ /* 0x000fea0003800000 */
[----:B------:R-:W1:Y:S02]  /*00b0*/  LDCU.64 UR4, c[0x0][0x348] ;  /* 0x00006900ff0477ac */ /* 0x000e640008000a00 */
[----:B-1----:R-:W-:Y:S02]  /*00c0*/  UIADD3 UR14, UP0, UPT, UR4, 0x140, URZ ;  /* 0x00000140040e7890 */ /* 0x002fe4000ff1e0ff */
[----:B------:R-:W-:Y:S02]  /*00d0*/  UIADD3 UR12, UP4, UPT, UR4, 0x1c0, URZ ;  /* 0x000001c0040c7890 */ /* 0x000fe4000ff9e0ff */
[----:B------:R-:W-:Y:S02]  /*00e0*/  UIADD3 UR10, UP3, UPT, UR4, 0x240, URZ ;  /* 0x00000240040a7890 */ /* 0x000fe4000ff7e0ff */
[----:B------:R-:W-:Y:S02]  /*00f0*/  UIADD3 UR8, UP2, UPT, UR4, 0x2c0, URZ ;  /* 0x000002c004087890 */ /* 0x000fe4000ff5e0ff */
[----:B------:R-:W-:-:S02]  /*0100*/  UIADD3 UR6, UP1, UPT, UR4, 0x340, URZ ;  /* 0x0000034004067890 */ /* 0x000fc4000ff3e0ff */
[----:B------:R-:W-:Y:S02]  /*0110*/  UIADD3.X UR15, UPT, UPT, URZ, UR5, URZ, UP0, !UPT ;  /* 0x00000005ff0f7290 */ /* 0x000fe400087fe4ff */
[----:B------:R-:W-:Y:S02]  /*0120*/  UIADD3 UR4, UP0, UPT, UR4, 0x3c0, URZ ;  /* 0x000003c004047890 */ /* 0x000fe4000ff1e0ff */
[----:B------:R-:W-:Y:S02]  /*0130*/  UIADD3.X UR13, UPT, UPT, URZ, UR5, URZ, UP4, !UPT ;  /* 0x00000005ff0d7290 */ /* 0x000fe4000a7fe4ff */
[----:B------:R-:W-:Y:S02]  /*0140*/  UIADD3.X UR11, UPT, UPT, URZ, UR5, URZ, UP3, !UPT ;  /* 0x00000005ff0b7290 */ /* 0x000fe40009ffe4ff */
[----:B------:R-:W-:Y:S01]  /*0150*/  UIADD3.X UR9, UPT, UPT, URZ, UR5, URZ, UP2, !UPT ;  /* 0x00000005ff097290 */ /* 0x000fe200097fe4ff */
[----:B------:R4:W-:Y:S01]  /*0160*/  UTMACCTL.PF [UR14] ;  /* 0x000000000e0079b9 */ /* 0x0009e20008040000 */
[----:B------:R-:W-:-:S03]  /*0170*/  UIADD3.X UR7, UPT, UPT, URZ, UR5, URZ, UP1, !UPT ;  /* 0x00000005ff077290 */ /* 0x000fc60008ffe4ff */
[----:B------:R4:W-:Y:S01]  /*0180*/  UTMACCTL.PF [UR12] ;  /* 0x000000000c0079b9 */ /* 0x0009e20008040000 */
[----:B------:R-:W-:Y:S01]  /*0190*/  UIADD3.X UR5, UPT, UPT, URZ, UR5, URZ, UP0, !UPT ;  /* 0x00000005ff057290 */ /* 0x000fe200087fe4ff */
[----:B------:R4:W-:Y:S02]  /*01a0*/  UTMACCTL.PF [UR10] ;  /* 0x000000000a0079b9 */ /* 0x0009e40008040000 */
[----:B------:R4:W-:Y:S02]  /*01b0*/  UTMACCTL.PF [UR8] ;  /* 0x00000000080079b9 */ /* 0x0009e40008040000 */
[----:B------:R4:W-:Y:S04]  /*01c0*/  UTMACCTL.PF [UR6] ;  /* 0x00000000060079b9 */ /* 0x0009e80008040000 */
[----:B------:R4:W-:Y:S02]  /*01d0*/  UTMACCTL.PF [UR4] ;  /* 0x00000000040079b9 */ /* 0x0009e40008040000 */
[----:B----4-:R-:W-:Y:S05]  /*01e0*/  BRA `(.L_x_2) ;  /* 0x0000000000507947 */ /* 0x010fea0003800000 */
.L_x_1:
[----:B------:R-:W-:Y:S01]  /*01f0*/  R2UR UR4, R2 ;  /* 0x00000000020472ca */ /* 0x000fe200000e0000 */
[----:B------:R-:W-:-:S12]  /*0200*/  UPLOP3.LUT UP6, UPT, UPT, UPT, UPT, 0x40, 0x4 ;  /* 0x000000000004789c */ /* 0x000fd80003fce870 */
[----:B------:R-:W-:-:S09]  /*0210*/  UISETP.NE.AND UP0, UPT, UR4, URZ, UPT ;  /* 0x000000ff0400728c */ /* 0x000fd2000bf05270 */
[----:B------:R-:W-:Y:S05]  /*0220*/  BRA.U UP0, `(.L_x_2) ;  /* 0x0000000100407547 */ /* 0x000fea000b800000 */
[----:B------:R-:W1:Y:S01]  /*0230*/  S2UR UR4, SR_CgaCtaId ;  /* 0x00000000000479c3 */ /* 0x000e620000008800 */
[----:B------:R-:W-:Y:S01]  /*0240*/  UMOV UR5, 0x400 ;  /* 0x0000040000057882 */ /* 0x000fe20000000000 */
[----:B------:R-:W-:Y:S01]  /*0250*/  UMOV UR8, 0x1 ;  /* 0x0000000100087882 */ /* 0x000fe20000000000 */
[----:B------:R-:W-:Y:S01]  /*0260*/  UMOV UR6, 0x8 ;  /* 0x0000000800067882 */ /* 0x000fe20000000000 */
[----:B------:R-:W-:-:S04]  /*0270*/  UIADD3 UR8, UPT, UPT, -UR8, 0x100000, URZ ;  /* 0x0010000008087890 */ /* 0x000fc8000fffe1ff */
[----:B------:R-:W-:Y:S02]  /*0280*/  USHF.L.U32 UR9, UR8, 0xb, URZ ;  /* 0x0000000b08097899 */ /* 0x000fe400080006ff */
[----:B------:R-:W-:Y:S02]  /*0290*/  USHF.L.U32 UR8, UR8, 0x1, URZ ;  /* 0x0000000108087899 */ /* 0x000fe400080006ff */
[----:B------:R-:W-:Y:S02]  /*02a0*/  UPLOP3.LUT UP6, UPT, UPT, UPT, UPT, 0x80, 0x8 ;  /* 0x000000000008789c */ /* 0x000fe40003fcf070 */
[----:B------:R-:W-:-:S04]  /*02b0*/  UIADD3 UR6, UPT, UPT, -UR6, 0x100000, URZ ;  /* 0x0010000006067890 */ /* 0x000fc8000fffe1ff */
[----:B------:R-:W-:Y:S02]  /*02c0*/  USHF.L.U32 UR7, UR6, 0xb, URZ ;  /* 0x0000000b06077899 */ /* 0x000fe400080006ff */
[----:B------:R-:W-:Y:S02]  /*02d0*/  USHF.L.U32 UR6, UR6, 0x1, URZ ;  /* 0x0000000106067899 */ /* 0x000fe400080006ff */
[----:B-1----:R-:W-:Y:S01]  /*02e0*/  ULEA UR4, UR4, UR5, 0x18 ;  /* 0x0000000504047291 */ /* 0x002fe2000f8ec0ff */
[----:B------:R-:W1:Y:S11]  /*02f0*/  FENCE.VIEW.ASYNC.S ;  /* 0x00000000000073c6 */ /* 0x000e760000000000 */
[----:B-1----:R1:W2:Y:S01]  /*0300*/  SYNCS.EXCH.64 URZ, [UR4+0x60], UR8 ;  /* 0x0000600804ff75b2 */ /* 0x0022a20008000100 */
[----:B------:R1:W3:Y:S01]  /*0310*/  SYNCS.EXCH.64 URZ, [UR4+0x68], UR6 ;  /* 0x0000680604ff75b2 */ /* 0x0002e20008000100 */
[----:B------:R-:W-:Y:S01]  /*0320*/  NOP ;  /* 0x0000000000007918 */ /* 0x000fe20000000000 */
.L_x_2:
[----:B-1----:R-:W-:Y:S05]  /*0330*/  BSYNC.RECONVERGENT B0 ;  /* 0x0000000000007941 */ /* 0x002fea0003800200 */
.L_x_0:
[----:B------:R-:W-:Y:S01]  /*0340*/  NOP ;  /* 0x0000000000007918 */ /* 0x000fe20000000000 */
[----:B--23--:R-:W-:Y:S06]  /*0350*/  BAR.SYNC.DEFER_BLOCKING 0x0 ;  /* 0x0000000000007b1d */ /* 0x00cfec0000010000 */
[----:B------:R-:W-:Y:S05]  /*0360*/  BRA.U !UP6, `(.L_x_3) ;  /* 0x000000010e3c7547 */ /* 0x000fea000b800000 */
[----:B------:R-:W1:Y:S01]  /*0370*/  S2UR UR4, SR_CgaCtaId ;  /* 0x00000000000479c3 */ /* 0x000e620000008800 */
[----:B------:R-:W-:Y:S01]  /*0380*/  UMOV UR5, 0x400 ;  /* 0x0000040000057882 */ /* 0x000fe20000000000 */
[----:B------:R-:W-:Y:S01]  /*0390*/  UMOV UR8, 0x1 ;  /* 0x0000000100087882 */ /* 0x000fe20000000000 */
[----:B------:R-:W-:Y:S01]  /*03a0*/  UMOV UR6, 0x8 ;  /* 0x0000000800067882 */ /* 0x000fe20000000000 */
[----:B------:R-:W-:-:S04]  /*03b0*/  UIADD3 UR8, UPT, UPT, -UR8, 0x100000, URZ ;  /* 0x0010000008087890 */ /* 0x000fc8000fffe1ff */
[----:B------:R-:W-:Y:S02]  /*03c0*/  USHF.L.U32 UR9, UR8, 0xb, URZ ;  /* 0x0000000b08097899 */ /* 0x000fe400080006ff */
[----:B------:R-:W-:Y:S02]  /*03d0*/  USHF.L.U32 UR8, UR8, 0x1, URZ ;  /* 0x0000000108087899 */ /* 0x000fe400080006ff */
        /* <DEDUP_REMOVED lines=8> */
.L_x_3:
[----:B------:R-:W-:Y:S01]  /*0460*/  NOP ;  /* 0x0000000000007918 */ /* 0x000fe20000000000 */
[----:B--23--:R-:W-:Y:S06]  /*0470*/  BAR.SYNC.DEFER_BLOCKING 0x0 ;  /* 0x0000000000007b1d */ /* 0x00cfec0000010000 */
[----:B------:R-:W-:Y:S05]  /*0480*/  BRA.U !UP6, `(.L_x_4) ;  /* 0x000000010e447547 */ /* 0x000fea000b800000 */
[----:B-1----:R-:W1:Y:S01]  /*0490*/  S2UR UR4, SR_CgaCtaId ;  /* 0x00000000000479c3 */ /* 0x002e620000008800 */
        /* <DEDUP_REMOVED lines=11> */
[----:B-1----:R2:W3:Y:S01]  /*0550*/  SYNCS.EXCH.64 URZ, [UR4+0x90], UR8 ;  /* 0x0000900804ff75b2 */ /* 0x0024e20008000100 */
[----:B------:R2:W4:Y:S01]  /*0560*/  SYNCS.EXCH.64 URZ, [UR4+0x98], UR8 ;  /* 0x0000980804ff75b2 */ /* 0x0005220008000100 */
[----:B------:R2:W5:Y:S01]  /*0570*/  SYNCS.EXCH.64 URZ, [UR4+0xa0], UR6 ;  /* 0x0000a00604ff75b2 */ /* 0x0005620008000100 */
[----:B------:R2:W1:Y:S02]  /*0580*/  SYNCS.EXCH.64 URZ, [UR4+0xa8], UR6 ;  /* 0x0000a80604ff75b2 */ /* 0x0004640008000100 */
[----:B--2---:R-:W-:Y:S01]  /*0590*/  NOP ;  /* 0x0000000000007918 */ /* 0x004fe20000000000 */
.L_x_4:
[----:B------:R-:W-:Y:S01]  /*05a0*/  NOP ;  /* 0x0000000000007918 */ /* 0x000fe20000000000 */
[----:B-1-345:R-:W-:Y:S06]  /*05b0*/  BAR.SYNC.DEFER_BLOCKING 0x0 ;  /* 0x0000000000007b1d */ /* 0x03afec0000010000 */
        /* <DEDUP_REMOVED lines=16> */
.L_x_5:
        /* <DEDUP_REMOVED lines=16> */
[----:B------:R2:W4:Y:S02]  /*07c0*/  SYNCS.EXCH.64 URZ, [UR4+0x88], UR6 ;  /* 0x0000880604ff75b2 */ /* 0x0005240008000100 */
[----:B--2---:R-:W-:Y:S01]  /*07d0*/  NOP ;  /* 0x0000000000007918 */ /* 0x004fe20000000000 */
.L_x_6:
[----:B------:R-:W-:Y:S01]  /*07e0*/  NOP ;  /* 0x0000000000007918 */ /* 0x000fe20000000000 */
[----:B---34-:R-:W-:Y:S06]  /*07f0*/  BAR.SYNC.DEFER_BLOCKING 0x0 ;  /* 0x0000000000007b1d */ /* 0x018fec0000010000 */
        /* <DEDUP_REMOVED lines=18> */
.L_x_7:
        /* <DEDUP_REMOVED lines=13> */
[----:B-1----:R2:W1:Y:S01]  /*09f0*/  SYNCS.EXCH.64 URZ, [UR4+0x50], UR6 ;  /* 0x0000500604ff75b2 */ /* 0x0024620008000100 */
[----:B------:R2:W5:Y:S01]  /*0a00*/  SYNCS.EXCH.64 URZ, [UR4+0x58], UR8 ;  /* 0x0000580804ff75b2 */ /* 0x0005620008000100 */
[----:B------:R2:W4:Y:S01]  /*0a10*/  SYNCS.EXCH.64 URZ, [UR4], UR6 ;  /* 0x0000000604ff75b2 */ /* 0x0005220008000100 */
[----:B------:R2:W3:Y:S01]  /*0a20*/  SYNCS.EXCH.64 URZ, [UR4+0x8], UR6 ;  /* 0x0000080604ff75b2 */ /* 0x0004e20008000100 */
[----:B------:R2:W1:Y:S01]  /*0a30*/  SYNCS.EXCH.64 URZ, [UR4+0x10], UR6 ;  /* 0x0000100604ff75b2 */ /* 0x0004620008000100 */
[----:B------:R2:W1:Y:S01]  /*0a40*/  SYNCS.EXCH.64 URZ, [UR4+0x18], UR6 ;  /* 0x0000180604ff75b2 */ /* 0x0004620008000100 */
[----:B------:R2:W1:Y:S01]  /*0a50*/  SYNCS.EXCH.64 URZ, [UR4+0x20], UR6 ;  /* 0x0000200604ff75b2 */ /* 0x0004620008000100 */
[----:B------:R2:W1:Y:S02]  /*0a60*/  SYNCS.EXCH.64 URZ, [UR4+0x28], UR6 ;  /* 0x0000280604ff75b2 */ /* 0x0004640008000100 */
[----:B--2---:R-:W-:Y:S01]  /*0a70*/  NOP ;  /* 0x0000000000007918 */ /* 0x004fe20000000000 */
.L_x_8:
[----:B-1----:R-:W-:Y:S01]  /*0a80*/  R2UR UR4, R2 ;  /* 0x00000000020472ca */ /* 0x002fe200000e0000 */
[----:B------:R-:W-:-:S12]  /*0a90*/  NOP ;  /* 0x0000000000007918 */ /* 0x000fd80000000000 */
[----:B------:R-:W-:Y:S01]  /*0aa0*/  UISETP.NE.AND UP0, UPT, UR4, 0xe, UPT ;  /* 0x0000000e0400788c */ /* 0x000fe2000bf05270 */
[----:B---345:R-:W-:Y:S08]  /*0ab0*/  BAR.SYNC.DEFER_BLOCKING 0x0 ;  /* 0x0000000000007b1d */ /* 0x038ff00000010000 */
[----:B------:R-:W-:Y:S05]  /*0ac0*/  BRA.U !UP0, `(.L_x_9) ;  /* 0x0000004108507547 */ /* 0x000fea000b800000 */
[----:B------:R-:W-:-:S13]  /*0ad0*/  R2UR UR4, R2 ;  /* 0x00000000020472ca */ /* 0x000fda00000e0000 */
[----:B------:R-:W-:-:S09]  /*0ae0*/  UISETP.NE.AND UP0, UPT, UR4, 0xf, UPT ;  /* 0x0000000f0400788c */ /* 0x000fd2000bf05270 */
[----:B------:R-:W-:Y:S05]  /*0af0*/  BRA.U UP0, `(.L_x_10) ;  /* 0x00000001000c7547 */ /* 0x000fea000b800000 */
[----:B------:R-:W-:-:S08]  /*0b00*/  NOP ;  /* 0x0000000000007918 */ /* 0x000fd00000000000 */
[----:B------:R-:W1:-:S00]  /*0b10*/  USETMAXREG.DEALLOC.CTAPOOL 0x18 ;  /* 0x00000018000079c8 */ /* 0x000e4000080e0500 */
[----:B-1----:R-:W-:Y:S05]  /*0b20*/  BRA `(.L_x_11) ;  /* 0x0000004000407947 */ /* 0x002fea0003800000 */
.L_x_10:
[----:B------:R-:W-:Y:S04]  /*0b30*/  BSSY.RECONVERGENT B0, `(.L_x_12) ;  /* 0x00000e9000007945 */ /* 0x000fe80003800200 */
[----:B------:R-:W-:Y:S05]  /*0b40*/  BRA.U UP5, `(.L_x_13) ;  /* 0x0000000d059c7547 */ /* 0x000fea000b800000 */
[----:B------:R-:W-:-:S08]  /*0b50*/  NOP ;  /* 0x0000000000007918 */ /* 0x000fd00000000000 */
[----:B------:R-:W1:-:S00]  /*0b60*/  USETMAXREG.DEALLOC.CTAPOOL 0x58 ;  /* 0x00000058000079c8 */ /* 0x000e4000080e0500 */
[----:B------:R-:W2:Y:S01]  /*0b70*/  S2UR UR38, SR_CgaCtaId ;  /* 0x00000000002679c3 */ /* 0x000ea20000008800 */
[----:B------:R-:W-:Y:S01]  /*0b80*/  UMOV UR33, 0x400 ;  /* 0x0000040000217882 */ /* 0x000fe20000000000 */
[----:B-1----:R-:W-:Y:S01]  /*0b90*/  HFMA2 R4, -RZ, RZ, -0.0 , 0 ;  /* 0x80000000ff047431 */ /* 0x002fe200000001ff */
[----:B------:R-:W1:Y:S01]  /*0ba0*/  LDCU UR17, c[0x0][0x380] ;  /* 0x00007000ff1177ac */ /* 0x000e620008000800 */
[----:B------:R-:W1:Y:S04]  /*0bb0*/  LDCU UR4, c[0x0][0x38c] ;  /* 0x00007180ff0477ac */ /* 0x000e680008000800 */
[----:B------:R-:W3:Y:S01]  /*0bc0*/  S2UR UR35, SR_CTAID.X ;  /* 0x00000000002379c3 */ /* 0x000ee20000002500 */
[----:B------:R-:W4:Y:S01]  /*0bd0*/  LDCU.64 UR8, c[0x0][0x348] ;  /* 0x00006900ff0877ac */ /* 0x000f220008000a00 */
[----:B------:R-:W5:Y:S06]  /*0be0*/  LDCU.64 UR6, c[0x0][0x348] ;  /* 0x00006900ff0677ac */ /* 0x000f6c0008000a00 */
[----:B------:R-:W5:Y:S01]  /*0bf0*/  S2UR UR20, SR_CTAID.Y ;  /* 0x00000000001479c3 */ /* 0x000f620000002600 */
[----:B------:R-:W-:Y:S01]  /*0c00*/  UMOV UR34, URZ ;  /* 0x000000ff00227c82 */ /* 0x000fe20008000000 */
[----:B------:R-:W-:Y:S01]  /*0c10*/  UMOV UR10, URZ ;  /* 0x000000ff000a7c82 */ /* 0x000fe20008000000 */
[----:B--2---:R-:W-:-:S05]  /*0c20*/  ULEA UR33, UR38, UR33, 0x18 ;  /* 0x0000002126217291 */ /* 0x004fca000f8ec0ff */
[----:B------:R-:W2:Y:S01]  /*0c30*/  S2UR UR21, SR_CTAID.Z ;  /* 0x00000000001579c3 */ /* 0x000ea20000002700 */
[----:B----4-:R-:W-:Y:S02]  /*0c40*/  UIADD3 UR11, UP1, UPT, UR8, 0x1c0, URZ ;  /* 0x000001c0080b7890 */ /* 0x010fe4000ff3e0ff */
[----:B---3--:R-:W-:Y:S01]  /*0c50*/  USHF.L.U32 UR35, UR35, 0x7, URZ ;  /* 0x0000000723237899 */ /* 0x008fe200080006ff */
[----:B------:R-:W3:Y:S03]  /*0c60*/  SYNCS.PHASECHK.TRANS64.TRYWAIT P0, [UR33+0x10], R4 ;  /* 0x00001004ff0075a7 */ /* 0x000ee60008001121 */
[----:B-1----:R-:W-:-:S04]  /*0c70*/  UIADD3 UR4, UPT, UPT, -UR4, UR35, UR17 ;  /* 0x0000002304047290 */ /* 0x002fc8000fffe111 */
[----:B------:R-:W-:Y:S01]  /*0c80*/  USHF.R.S32.HI UR5, URZ, 0x1f, UR4 ;  /* 0x0000001fff057899 */ /* 0x000fe20008011404 */
[----:B--23-5:R-:W-:Y:S11]  /*0c90*/  @!P0 BRA `(.L_x_14) ;  /* 0x00000074002c8947 */ /* 0x02cff60003800000 */
.L_x_74:
[----:B------:R-:W-:Y:S02]  /*0ca0*/  ULEA.HI UR4, UR5, UR4, URZ, 0x7 ;  /* 0x0000000405047291 */ /* 0x000fe4000f8f38ff */
[----:B------:R-:W-:Y:S02]  /*0cb0*/  UIADD3 UR6, UP0, UPT, UR6, 0x140, URZ ;  /* 0x0000014006067890 */ /* 0x000fe4000ff1e0ff */
[----:B------:R-:W-:Y:S01]  /*0cc0*/  USHF.R.S32.HI UR4, URZ, 0x7, UR4 ;  /* 0x00000007ff047899 */ /* 0x000fe20008011404 */
[----:B------:R-:W-:Y:S01]  /*0cd0*/  ELECT P0, URZ, PT ;  /* 0x0000000000ff782f */ /* 0x000fe20003800000 */
[----:B------:R-:W-:Y:S02]  /*0ce0*/  UIADD3.X UR7, UPT, UPT, URZ, UR7, URZ, UP0, !UPT ;  /* 0x00000007ff077290 */ /* 0x000fe400087fe4ff */
[----:B------:R-:W-:Y:S02]  /*0cf0*/  UISETP.LT.AND UP0, UPT, URZ, UR4, UPT ;  /* 0x00000004ff00728c */ /* 0x000fe4000bf01270 */
[----:B------:R-:W-:-:S02]  /*0d00*/  UIADD3.X UR5, UPT, UPT, URZ, UR9, URZ, UP1, !UPT ;  /* 0x00000009ff057290 */ /* 0x000fc40008ffe4ff */
[----:B------:R-:W-:Y:S02]  /*0d10*/  USEL UR16, URZ, UR4, !UP0 ;  /* 0x00000004ff107287 */ /* 0x000fe4000c000000 */
[----:B------:R-:W-:Y:S02]  /*0d20*/  UIADD3 UR32, UPT, UPT, UR33, 0x8400, URZ ;  /* 0x0000840021207890 */ /* 0x000fe4000fffe0ff */
[----:B------:R-:W-:Y:S02]  /*0d30*/  UIADD3 UR8, UPT, UPT, UR33, 0x400, URZ ;  /* 0x0000040021087890 */ /* 0x000fe4000fffe0ff */
[----:B-1----:R-:W-:Y:S01]  /*0d40*/  @P0 MOV R3, 0x8000 ;  /* 0x0000800000030802 */ /* 0x002fe20000000f00 */
[----:B------:R-:W-:Y:S01]  /*0d50*/  USHF.L.U32 UR19, UR16, 0x7, URZ ;  /* 0x0000000710137899 */ /* 0x000fe200080006ff */
[----:B------:R-:W-:Y:S01]  /*0d60*/  UMOV UR36, UR20 ;  /* 0x0000001400247c82 */ /* 0x000fe20008000000 */
[----:B------:R-:W-:Y:S01]  /*0d70*/  UMOV UR37, UR21 ;  /* 0x0000001500257c82 */ /* 0x000fe20008000000 */
[----:B------:R-:W-:Y:S01]  /*0d80*/  UMOV UR4, UR11 ;  /* 0x0000000b00047c82 */ /* 0x000fe20008000000 */
[----:B------:R1:W-:Y:S01]  /*0d90*/  @P0 SYNCS.ARRIVE.TRANS64 RZ, [UR33], R3 ;  /* 0x00000003ffff09a7 */ /* 0x0003e20008000021 */
[----:B------:R-:W-:Y:S01]  /*0da0*/  UMOV UR12, UR20 ;  /* 0x00000014000c7c82 */ /* 0x000fe20008000000 */
[----:B------:R-:W-:Y:S01]  /*0db0*/  UMOV UR13, UR21 ;  /* 0x00000015000d7c82 */ /* 0x000fe20008000000 */
[----:B------:R-:W-:Y:S01]  /*0dc0*/  UMOV UR9, UR33 ;  /* 0x0000002100097c82 */ /* 0x000fe20008000000 */
[----:B------:R-:W-:Y:S01]  /*0dd0*/  UMOV UR11, UR19 ;  /* 0x00000013000b7c82 */ /* 0x000fe20008000000 */
[----:B------:R-:W-:Y:S01]  /*0de0*/  UTMALDG.4D [UR32], [UR4], desc[URZ] ;  /* 0x0000ff20040075b4 */ /* 0x000fe20008019000 */
[----:B------:R2:W-:Y:S01]  /*0df0*/  UTMALDG.4D [UR8], [UR6], desc[URZ] ;  /* 0x0000ff08060075b4 */ /* 0x0005e20008019000 */
[----:B------:R-:W3:Y:S01]  /*0e00*/  SYNCS.PHASECHK.TRANS64.TRYWAIT P0, [UR33+0x40], R4 ;  /* 0x00004004ff0075a7 */ /* 0x000ee20008001121 */
[----:B--2---:R-:W2:Y:S01]  /*0e10*/  LDCU.128 UR8, c[0x0][0x3c0] ;  /* 0x00007800ff0877ac */ /* 0x004ea20008000c00 */
[----:B------:R-:W4:Y:S01]  /*0e20*/  LDCU.64 UR12, c[0x0][0x3a8] ;  /* 0x00007500ff0c77ac */ /* 0x000f220008000a00 */
[----:B--2---:R-:W-:-:S04]  /*0e30*/  UIMAD.WIDE.U32 UR4, UR20, UR8, URZ ;  /* 0x00000008140472a5 */ /* 0x004fc8000f8e00ff */
[----:B------:R-:W-:-:S04]  /*0e40*/  UIMAD UR5, UR20, UR9, UR5 ;  /* 0x00000009140572a4 */ /* 0x000fc8000f8e0205 */
[----:B------:R-:W-:Y:S01]  /*0e50*/  UIMAD.WIDE.U32 UR36, UR21, UR10, UR4 ;  /* 0x0000000a152472a5 */ /* 0x000fe2000f8e0004 */
[----:B-1-34-:R-:W-:Y:S11]  /*0e60*/  @!P0 BRA `(.L_x_15) ;  /* 0x0000007000d88947 */ /* 0x01aff60003800000 */
.L_x_76:
[----:B------:R-:W-:Y:S01]  /*0e70*/  ELECT P0, URZ, PT ;  /* 0x0000000000ff782f */ /* 0x000fe20003800000 */
[----:B------:R-:W-:Y:S02]  /*0e80*/  UIMAD UR32, UR21, UR11, UR37 ;  /* 0x0000000b152072a4 */ /* 0x000fe4000f8e0225 */
[----:B------:R-:W-:Y:S02]  /*0e90*/  UIADD3 UR5, UP0, UPT, UR19, UR36, URZ ;  /* 0x0000002413057290 */ /* 0x000fe4000ff1e0ff */
[----:B------:R-:W-:Y:S02]  /*0ea0*/  UIADD3 UR6, UPT, UPT, UR33, 0x1c400, URZ ;  /* 0x0001c40021067890 */ /* 0x000fe4000fffe0ff */
[----:B------:R-:W-:Y:S02]  /*0eb0*/  UIADD3.X UR8, UPT, UPT, URZ, UR32, URZ, UP0, !UPT ;  /* 0x00000020ff087290 */ /* 0x000fe400087fe4ff */
[----:B------:R-:W-:Y:S02]  /*0ec0*/  ULEA UR4, UP0, UR5, UR12, 0x2 ;  /* 0x0000000c05047291 */ /* 0x000fe4000f8010ff */
[----:B------:R-:W-:-:S02]  /*0ed0*/  UIADD3 UR7, UPT, UPT, UR33, 0x30, URZ ;  /* 0x0000003021077890 */ /* 0x000fc4000fffe0ff */
[----:B-1----:R-:W-:Y:S01]  /*0ee0*/  @P0 MOV R3, 0x200 ;  /* 0x0000020000030802 */ /* 0x002fe20000000f00 */
[----:B------:R-:W-:Y:S02]  /*0ef0*/  UPRMT UR6, UR38, 0x654, UR6 ;  /* 0x0000065426067896 */ /* 0x000fe40008000006 */
[----:B------:R-:W-:Y:S01]  /*0f00*/  ULEA.HI.X UR5, UR5, UR13, UR8, 0x2, UP0 ;  /* 0x0000000d05057291 */ /* 0x000fe200080f1408 */
[----:B------:R1:W-:Y:S02]  /*0f10*/  @P0 SYNCS.ARRIVE.TRANS64 RZ, [UR33+0x30], R3 ;  /* 0x00003003ffff09a7 */ /* 0x0003e40008000021 */
[----:B------:R-:W-:-:S06]  /*0f20*/  UMOV UR8, 0x20 ;  /* 0x0000002000087882 */ /* 0x000fcc0000000000 */
[----:B------:R2:W-:Y:S01]  /*0f30*/  UBLKCP.S.G [UR6], [UR4], UR8 ;  /* 0x00000006040073ba */ /* 0x0005e20008000208 */
[----:B------:R-:W3:Y:S01]  /*0f40*/  SYNCS.PHASECHK.TRANS64.TRYWAIT P0, [UR33+0x28], R4 ;  /* 0x00002804ff0075a7 */ /* 0x000ee20008001121 */
[----:B--2---:R-:W2:Y:S01]  /*0f50*/  LDCU.64 UR4, c[0x0][0x348] ;  /* 0x00006900ff0477ac */ /* 0x004ea20008000a00 */
[----:B------:R-:W4:Y:S02]  /*0f60*/  LDCU.64 UR6, c[0x0][0x348] ;  /* 0x00006900ff0677ac */ /* 0x000f240008000a00 */
[----:B-1234-:R-:W-:Y:S05]  /*0f70*/  @!P0 BRA `(.L_x_16) ;  /* 0x0000007000b48947 */ /* 0x01efea0003800000 */
.L_x_78:
[----:B------:R-:W-:Y:S01]  /*0f80*/  ELECT P0, URZ, PT ;  /* 0x0000000000ff782f */ /* 0x000fe20003800000 */
[----:B------:R-:W-:Y:S02]  /*0f90*/  UIADD3 UR4, UP1, UPT, UR4, 0x240, URZ ;  /* 0x0000024004047890 */ /* 0x000fe4000ff3e0ff */
[----:B------:R-:W-:Y:S02]  /*0fa0*/  UIADD3 UR6, UP0, UPT, UR6, 0x2c0, URZ ;  /* 0x000002c006067890 */ /* 0x000fe4000ff1e0ff */
[----:B------:R-:W-:Y:S02]  /*0fb0*/  UIADD3.X UR5, UPT, UPT, URZ, UR5, URZ, UP1, !UPT ;  /* 0x00000005ff057290 */ /* 0x000fe40008ffe4ff */
[----:B------:R-:W-:Y:S02]  /*0fc0*/  UIADD3 UR24, UPT, UPT, UR33, 0xc400, URZ ;  /* 0x0000c40021187890 */ /* 0x000fe4000fffe0ff */
[----:B------:R-:W-:Y:S02]  /*0fd0*/  UIADD3 UR25, UPT, UPT, UR33, 0x20, URZ ;  /* 0x0000002021197890 */ /* 0x000fe4000fffe0ff */
[----:B------:R-:W-:-:S02]  /*0fe0*/  UIADD3.X UR7, UPT, UPT, URZ, UR7, URZ, UP0, !UPT ;  /* 0x00000007ff077290 */ /* 0x000fc400087fe4ff */
[----:B-1----:R-:W-:Y:S01]  /*0ff0*/  @P0 MOV R3, 0x8000 ;  /* 0x0000800000030802 */ /* 0x002fe20000000f00 */
[----:B------:R-:W-:Y:S02]  /*1000*/  UIADD3 UR8, UPT, UPT, UR33, 0x10400, URZ ;  /* 0x0001040021087890 */ /* 0x000fe4000fffe0ff */
[----:B------:R-:W-:Y:S01]  /*1010*/  UIADD3 UR9, UPT, UPT, UR33, 0x20, URZ ;  /* 0x0000002021097890 */ /* 0x000fe2000fffe0ff */
[----:B------:R1:W-:Y:S01]  /*1020*/  @P0 SYNCS.ARRIVE.TRANS64 RZ, [UR33+0x20], R3 ;  /* 0x00002003ffff09a7 */ /* 0x0003e20008000021 */
[----:B------:R-:W-:Y:S01]  /*1030*/  UMOV UR26, URZ ;  /* 0x000000ff001a7c82 */ /* 0x000fe20008000000 */
[----:B------:R-:W-:Y:S01]  /*1040*/  UMOV UR28, UR20 ;  /* 0x00000014001c7c82 */ /* 0x000fe20008000000 */
[----:B------:R-:W-:Y:S01]  /*1050*/  UMOV UR29, UR21 ;  /* 0x00000015001d7c82 */ /* 0x000fe20008000000 */
[----:B------:R-:W-:Y:S01]  /*1060*/  UMOV UR27, UR35 ;  /* 0x00000023001b7c82 */ /* 0x000fe20008000000 */
[----:B------:R-:W-:Y:S01]  /*1070*/  UMOV UR10, URZ ;  /* 0x000000ff000a7c82 */ /* 0x000fe20008000000 */
[----:B------:R-:W-:Y:S01]  /*1080*/  UMOV UR12, UR20 ;  /* 0x00000014000c7c82 */ /* 0x000fe20008000000 */
[----:B------:R-:W-:Y:S01]  /*1090*/  UMOV UR13, UR21 ;  /* 0x00000015000d7c82 */ /* 0x000fe20008000000 */
[----:B------:R-:W-:Y:S01]  /*10a0*/  UMOV UR11, UR19 ;  /* 0x00000013000b7c82 */ /* 0x000fe20008000000 */
[----:B------:R-:W-:Y:S01]  /*10b0*/  UTMALDG.4D [UR24], [UR4], desc[URZ] ;  /* 0x0000ff18040075b4 */ /* 0x000fe20008019000 */
[----:B------:R-:W2:Y:S01]  /*10c0*/  LDCU.64 UR14, c[0x0][0x3f0] ;  /* 0x00007e00ff0e77ac */ /* 0x000ea20008000a00 */
[----:B------:R3:W-:Y:S01]  /*10d0*/  UTMALDG.4D [UR8], [UR6], desc[URZ] ;  /* 0x0000ff08060075b4 */ /* 0x0007e20008019000 */
[----:B------:R-:W4:Y:S01]  /*10e0*/  SYNCS.PHASECHK.TRANS64.TRYWAIT P0, [UR33+0x58], R4 ;  /* 0x00005804ff0075a7 */ /* 0x000f220008001121 */
[----:B---3--:R-:W3:Y:S01]  /*10f0*/  LDCU.64 UR6, c[0x0][0x3e8] ;  /* 0x00007d00ff0677ac */ /* 0x008ee20008000a00 */
[----:B------:R-:W5:Y:S01]  /*1100*/  LDCU.64 UR8, c[0x0][0x3d0] ;  /* 0x00007a00ff0877ac */ /* 0x000f620008000a00 */
[----:B---3--:R-:W-:-:S04]  /*1110*/  UIMAD.WIDE.U32 UR4, UR20, UR6, URZ ;  /* 0x00000006140472a5 */ /* 0x008fc8000f8e00ff */
[----:B------:R-:W-:-:S04]  /*1120*/  UIMAD UR5, UR20, UR7, UR5 ;  /* 0x00000007140572a4 */ /* 0x000fc8000f8e0205 */
[----:B--2---:R-:W-:-:S04]  /*1130*/  UIMAD.WIDE.U32 UR26, UR21, UR14, UR4 ;  /* 0x0000000e151a72a5 */ /* 0x004fc8000f8e0004 */
[----:B------:R-:W-:Y:S02]  /*1140*/  UIMAD UR15, UR21, UR15, UR27 ;  /* 0x0000000f150f72a4 */ /* 0x000fe4000f8e021b */
[----:B------:R-:W-:-:S04]  /*1150*/  UIADD3 UR4, UP0, UPT, UR19, UR26, URZ ;  /* 0x0000001a13047290 */ /* 0x000fc8000ff1e0ff */
[----:B------:R-:W-:Y:S02]  /*1160*/  UIADD3.X UR5, UPT, UPT, URZ, UR15, URZ, UP0, !UPT ;  /* 0x0000000fff057290 */ /* 0x000fe400087fe4ff */
[----:B-----5:R-:W-:Y:S01]  /*1170*/  ULEA UR7, UP0, UR4, UR8, 0x2 ;  /* 0x0000000804077291 */ /* 0x020fe2000f8010ff */
[----:B-1--4-:R-:W-:Y:S11]  /*1180*/  @!P0 BRA `(.L_x_17) ;  /* 0x0000007000508947 */ /* 0x012ff60003800000 */
.L_x_80:
[----:B------:R-:W-:Y:S01]  /*1190*/  ELECT P0, URZ, PT ;  /* 0x0000000000ff782f */ /* 0x000fe20003800000 */
[----:B------:R-:W-:Y:S01]  /*11a0*/  HFMA2 R6, -RZ, RZ, 0, 5.9604644775390625e-08 ;  /* 0x00000001ff067431 */ /* 0x000fe200000001ff */
[----:B------:R-:W-:Y:S01]  /*11b0*/  ULEA.HI.X UR5, UR4, UR9, UR5, 0x2, UP0 ;  /* 0x0000000904057291 */ /* 0x000fe200080f1405 */
[----:B------:R-:W-:Y:S01]  /*11c0*/  IMAD.MOV.U32 R7, RZ, RZ, RZ ;  /* 0x000000ffff077224 */ /* 0x000fe200078e00ff */
[----:B------:R-:W-:Y:S01]  /*11d0*/  UIADD3 UR4, UPT, UPT, UR33, 0x1c800, URZ ;  /* 0x0001c80021047890 */ /* 0x000fe2000fffe0ff */
[----:B------:R-:W-:Y:S01]  /*11e0*/  MOV R4, 0x2 ;  /* 0x0000000200047802 */ /* 0x000fe20000000f00 */
[----:B------:R-:W-:Y:S02]  /*11f0*/  UIADD3 UR6, UPT, UPT, -UR17, URZ, URZ ;  /* 0x000000ff11067290 */ /* 0x000fe4000fffe1ff */
[----:B------:R-:W-:Y:S02]  /*1200*/  UIADD3 UR9, UPT, UPT, UR33, 0x50, URZ ;  /* 0x0000005021097890 */ /* 0x000fe4000fffe0ff */
[----:B------:R-:W-:-:S02]  /*1210*/  UPRMT UR8, UR38, 0x654, UR4 ;  /* 0x0000065426087896 */ /* 0x000fc40008000004 */
[----:B------:R-:W-:Y:S01]  /*1220*/  UIADD3 UR10, UPT, UPT, UR17, -0x1, URZ ;  /* 0xffffffff110a7890 */ /* 0x000fe2000fffe0ff */
[----:B-1----:R-:W-:Y:S01]  /*1230*/  @P0 IMAD.MOV.U32 R3, RZ, RZ, 0x200 ;  /* 0x00000200ff030424 */ /* 0x002fe200078e00ff */
[----:B------:R-:W-:Y:S02]  /*1240*/  USHF.R.S32.HI UR6, URZ, 0x1f, UR6 ;  /* 0x0000001fff067899 */ /* 0x000fe40008011406 */
[----:B------:R-:W-:Y:S01]  /*1250*/  USHF.R.S32.HI UR14, URZ, 0x1f, UR10 ;  /* 0x0000001fff0e7899 */ /* 0x000fe2000801140a */
[----:B------:R1:W-:Y:S01]  /*1260*/  @P0 SYNCS.ARRIVE.TRANS64 RZ, [UR33+0x50], R3 ;  /* 0x00005003ffff09a7 */ /* 0x0003e20008000021 */
[----:B------:R-:W-:Y:S01]  /*1270*/  ULEA.HI UR6, UR6, -UR17, URZ, 0x7 ;  /* 0x8000001106067291 */ /* 0x000fe2000f8f38ff */
[----:B------:R-:W-:Y:S01]  /*1280*/  UMOV UR11, 0x20 ;  /* 0x00000020000b7882 */ /* 0x000fe20000000000 */
[----:B------:R-:W-:Y:S01]  /*1290*/  UMOV UR4, UR7 ;  /* 0x0000000700047c82 */ /* 0x000fe20008000000 */
[----:B------:R-:W-:Y:S01]  /*12a0*/  UISETP.GT.AND UP0, UPT, UR17, URZ, UPT ;  /* 0x000000ff1100728c */ /* 0x000fe2000bf04270 */
[----:B------:R2:W-:Y:S01]  /*12b0*/  UBLKCP.S.G [UR8], [UR4], UR11 ;  /* 0x00000008040073ba */ /* 0x0005e2000800020b */
[----:B------:R-:W-:-:S04]  /*12c0*/  ULEA.HI UR14, UR14, UR10, URZ, 0x7 ;  /* 0x0000000a0e0e7291 */ /* 0x000fc8000f8f38ff */
[----:B------:R-:W-:Y:S02]  /*12d0*/  ULEA.HI.SX32 UR14, UR14, 0x1, 0x19 ;  /* 0x000000010e0e7891 */ /* 0x000fe4000f8fcaff */
[----:B--2---:R-:W-:Y:S02]  /*12e0*/  USHF.R.S32.HI UR4, URZ, 0x7, UR6 ;  /* 0x00000007ff047899 */ /* 0x004fe40008011406 */
[----:B------:R-:W-:Y:S02]  /*12f0*/  UIADD3 UR5, UPT, UPT, UR16, 0x1, URZ ;  /* 0x0000000110057890 */ /* 0x000fe4000fffe0ff */
[----:B------:R-:W-:-:S07]  /*1300*/  UIADD3 UR4, UPT, UPT, -UR4, URZ, URZ ;  /* 0x000000ff04047290 */ /* 0x000fce000fffe1ff */
[----:B------:R-:W-:Y:S02]  /*1310*/  @!UP0 UMOV UR14, UR4 ;  /* 0x00000004000e8c82 */ /* 0x000fe40008000000 */
[----:B------:R-:W-:-:S09]  /*1320*/  UISETP.GE.AND UP0, UPT, UR5, UR14, UPT ;  /* 0x0000000e0500728c */ /* 0x000fd2000bf06270 */
[----:B-1----:R-:W-:Y:S05]  /*1330*/  BRA.U UP0, `(.L_x_18) ;  /* 0x0000000500307547 */ /* 0x002fea000b800000 */
[----:B------:R-:W1:Y:S01]  /*1340*/  LDCU.64 UR4, c[0x0][0x348] ;  /* 0x00006900ff0477ac */ /* 0x000e620008000a00 */
[----:B------:R-:W-:Y:S02]  /*1350*/  MOV R6, 0x1 ;  /* 0x0000000100067802 */ /* 0x000fe40000000f00 */
[----:B------:R-:W-:Y:S01]  /*1360*/  MOV R7, RZ ;  /* 0x000000ff00077202 */ /* 0x000fe20000000f00 */
[----:B------:R-:W-:Y:S01]  /*1370*/  UIADD3 UR34, UPT, UPT, UR33, 0x1c800, URZ ;  /* 0x0001c80021227890 */ /* 0x000fe2000fffe0ff */
[----:B------:R-:W-:Y:S01]  /*1380*/  MOV R4, 0x200 ;  /* 0x0000020000047802 */ /* 0x000fe20000000f00 */
[----:B------:R-:W-:Y:S01]  /*1390*/  UIADD3 UR14, UPT, UPT, -UR14, UR16, URZ ;  /* 0x000000100e0e7290 */ /* 0x000fe2000fffe1ff */
[----:B------:R-:W2:Y:S01]  /*13a0*/  LDCU.64 UR30, c[0x0][0x3a8] ;  /* 0x00007500ff1e77ac */ /* 0x000ea20008000a00 */
[----:B------:R-:W3:Y:S01]  /*13b0*/  LDCU.64 UR28, c[0x0][0x3d0] ;  /* 0x00007a00ff1c77ac */ /* 0x000ee20008000a00 */
[----:B------:R-:W-:Y:S02]  /*13c0*/  UIADD3 UR35, UPT, UPT, UR33, 0x50, URZ ;  /* 0x0000005021237890 */ /* 0x000fe4000fffe0ff */
[----:B-1----:R-:W-:-:S02]  /*13d0*/  UIADD3 UR24, UP1, UPT, UR4, 0x140, URZ ;  /* 0x0000014004187890 */ /* 0x002fc4000ff3e0ff */
[----:B------:R-:W-:Y:S02]  /*13e0*/  UIADD3 UR22, UP0, UPT, UR4, 0x2c0, URZ ;  /* 0x000002c004167890 */ /* 0x000fe4000ff1e0ff */
[----:B------:R-:W-:Y:S02]  /*13f0*/  UIADD3 UR8, UPT, UPT, UR33, 0x10400, URZ ;  /* 0x0001040021087890 */ /* 0x000fe4000fffe0ff */
[----:B------:R-:W-:Y:S02]  /*1400*/  UIADD3 UR9, UPT, UPT, UR33, 0x20, URZ ;  /* 0x0000002021097890 */ /* 0x000fe4000fffe0ff */
[----:B------:R-:W-:Y:S02]  /*1410*/  UPRMT UR34, UR38, 0x654, UR34 ;  /* 0x0000065426227896 */ /* 0x000fe40008000022 */
[----:B------:R-:W-:Y:S02]  /*1420*/  UIADD3.X UR25, UPT, UPT, URZ, UR5, URZ, UP1, !UPT ;  /* 0x00000005ff197290 */ /* 0x000fe40008ffe4ff */
[----:B------:R-:W-:Y:S01]  /*1430*/  UIADD3.X UR23, UPT, UPT, URZ, UR5, URZ, UP0, !UPT ;  /* 0x00000005ff177290 */ /* 0x000fe200087fe4ff */
[----:B------:R-:W-:Y:S01]  /*1440*/  UMOV UR4, 0x1 ;  /* 0x0000000100047882 */ /* 0x000fe20000000000 */
[----:B------:R-:W-:Y:S01]  /*1450*/  UMOV UR18, URZ ;  /* 0x000000ff00127c82 */ /* 0x000fe20008000000 */
[----:B--23--:R-:W-:-:S09]  /*1460*/  UMOV UR10, URZ ;  /* 0x000000ff000a7c82 */ /* 0x00cfd20008000000 */
.L_x_23:
[----:B------:R-:W-:Y:S01]  /*1470*/  ULEA UR17, UR4, UR33, 0x3 ;  /* 0x0000002104117291 */ /* 0x000fe2000f8e18ff */
[----:B------:R-:W-:-:S08]  /*1480*/  SHF.L.U32 R5, R6, 0x1f, RZ ;  /* 0x0000001f06057819 */ /* 0x000fd000000006ff */
[----:B-1----:R-:W1:Y:S02]  /*1490*/  SYNCS.PHASECHK.TRANS64.TRYWAIT P0, [UR17+0x10], R5 ;  /* 0x00001005ff0075a7 */ /* 0x002e640008001111 */
[----:B-12---:R-:W-:Y:S05]  /*14a0*/  @!P0 BRA `(.L_x_19) ;  /* 0x0000006c00a88947 */ /* 0x006fea0003800000 */
.L_x_82:
[----:B------:R-:W-:Y:S01]  /*14b0*/  ELECT P0, URZ, PT ;  /* 0x0000000000ff782f */ /* 0x000fe20003800000 */
[----:B------:R-:W-:Y:S02]  /*14c0*/  ULEA UR16, UR4, UR33, 0xe ;  /* 0x0000002104107291 */ /* 0x000fe4000f8e70ff */
[----:B------:R-:W-:Y:S02]  /*14d0*/  UIADD3 UR19, UPT, UPT, UR19, 0x80, URZ ;  /* 0x0000008013137890 */ /* 0x000fe4000fffe0ff */
[----:B------:R-:W-:-:S08]  /*14e0*/  UIADD3 UR16, UPT, UPT, UR16, 0x400, URZ ;  /* 0x0000040010107890 */ /* 0x000fd0000fffe0ff */
[----:B-1----:R-:W-:-:S04]  /*14f0*/  @P0 MOV R3, 0x4000 ;  /* 0x0000400000030802 */ /* 0x002fc80000000f00 */
[----:B------:R1:W-:Y:S01]  /*1500*/  @P0 SYNCS.ARRIVE.TRANS64 RZ, [UR17], R3 ;  /* 0x00000003ffff09a7 */ /* 0x0003e20008000011 */
[----:B------:R1:W-:Y:S01]  /*1510*/  UTMALDG.4D [UR16], [UR24], desc[URZ] ;  /* 0x0000ff10180075b4 */ /* 0x0003e20008019000 */
[----:B------:R-:W2:Y:S02]  /*1520*/  SYNCS.PHASECHK.TRANS64.TRYWAIT P0, [UR17+0x40], R5 ;  /* 0x00004005ff0075a7 */ /* 0x000ea40008001111 */
[----:B-12---:R-:W-:Y:S05]  /*1530*/  @!P0 BRA `(.L_x_20) ;  /* 0x0000006c00a48947 */ /* 0x006fea0003800000 */
.L_x_84:
[----:B------:R-:W-:Y:S02]  /*1540*/  ELECT P0, URZ, PT ;  /* 0x0000000000ff782f */ /* 0x000fe40003800000 */
[----:B------:R-:W-:Y:S01]  /*1550*/  SHF.L.U32 R5, R7, 0x1f, RZ ;  /* 0x0000001f07057819 */ /* 0x000fe200000006ff */
[----:B------:R-:W-:Y:S02]  /*1560*/  ULEA UR6, UR4, UR33, 0x9 ;  /* 0x0000002104067291 */ /* 0x000fe4000f8e48ff */
[----:B------:R-:W-:Y:S02]  /*1570*/  UIADD3 UR5, UP0, UPT, UR19, UR36, URZ ;  /* 0x0000002413057290 */ /* 0x000fe4000ff1e0ff */
[----:B------:R-:W-:Y:S02]  /*1580*/  UIADD3 UR7, UPT, UPT, UR6, 0x1c400, URZ ;  /* 0x0001c40006077890 */ /* 0x000fe4000fffe0ff */
[----:B------:R-:W-:Y:S02]  /*1590*/  UIADD3.X UR11, UPT, UPT, URZ, UR32, URZ, UP0, !UPT ;  /* 0x00000020ff0b7290 */ /* 0x000fe400087fe4ff */
[----:B------:R-:W-:-:S02]  /*15a0*/  ULEA UR6, UP0, UR5, UR30, 0x2 ;  /* 0x0000001e05067291 */ /* 0x000fc4000f8010ff */
[----:B------:R-:W-:Y:S01]  /*15b0*/  UPRMT UR12, UR38, 0x654, UR7 ;  /* 0x00000654260c7896 */ /* 0x000fe20008000007 */
[----:B-1----:R-:W-:Y:S01]  /*15c0*/  @P0 IMAD.MOV.U32 R3, RZ, RZ, 0x200 ;  /* 0x00000200ff030424 */ /* 0x002fe200078e00ff */
[----:B------:R-:W-:Y:S02]  /*15d0*/  UIADD3 UR13, UPT, UPT, UR17, 0x30, URZ ;  /* 0x00000030110d7890 */ /* 0x000fe4000fffe0ff */
[----:B------:R-:W-:Y:S01]  /*15e0*/  ULEA.HI.X UR7, UR5, UR31, UR11, 0x2, UP0 ;  /* 0x0000001f05077291 */ /* 0x000fe200080f140b */
[----:B------:R1:W-:Y:S02]  /*15f0*/  @P0 SYNCS.ARRIVE.TRANS64 RZ, [UR17+0x30], R3 ;  /* 0x00003003ffff09a7 */ /* 0x0003e40008000011 */
[----:B------:R-:W-:-:S06]  /*1600*/  UMOV UR5, 0x20 ;  /* 0x0000002000057882 */ /* 0x000fcc0000000000 */
[----:B------:R1:W-:Y:S01]  /*1610*/  UBLKCP.S.G [UR12], [UR6], UR5 ;  /* 0x0000000c060073ba */ /* 0x0003e20008000205 */
[----:B------:R-:W2:Y:S02]  /*1620*/  SYNCS.PHASECHK.TRANS64.TRYWAIT P0, [UR33+0x28], R5 ;  /* 0x00002805ff0075a7 */ /* 0x000ea40008001121 */
[----:B-12---:R-:W-:Y:S05]  /*1630*/  @!P0 BRA `(.L_x_21) ;  /* 0x0000006c00848947 */ /* 0x006fea0003800000 */
.L_x_86:
[----:B------:R-:W-:Y:S01]  /*1640*/  ELECT P0, URZ, PT ;  /* 0x0000000000ff782f */ /* 0x000fe20003800000 */
[----:B------:R-:W-:Y:S01]  /*1650*/  UMOV UR12, UR20 ;  /* 0x00000014000c7c82 */ /* 0x000fe20008000000 */
[----:B------:R-:W-:Y:S01]  /*1660*/  UMOV UR13, UR21 ;  /* 0x00000015000d7c82 */ /* 0x000fe20008000000 */
[----:B------:R-:W-:Y:S01]  /*1670*/  UMOV UR11, UR19 ;  /* 0x00000013000b7c82 */ /* 0x000fe20008000000 */
[----:B------:R-:W-:Y:S02]  /*1680*/  UIADD3 UR4, UPT, UPT, UR4, 0x1, URZ ;  /* 0x0000000104047890 */ /* 0x000fe4000fffe0ff */
[----:B------:R-:W-:Y:S02]  /*1690*/  UIADD3 UR14, UPT, UPT, UR14, 0x1, URZ ;  /* 0x000000010e0e7890 */ /* 0x000fe4000fffe0ff */
[----:B------:R-:W-:Y:S02]  /*16a0*/  UISETP.NE.AND UP0, UPT, UR4, 0x2, UPT ;  /* 0x000000020400788c */ /* 0x000fe4000bf05270 */
[----:B------:R-:W-:-:S03]  /*16b0*/  UISETP.NE.AND UP1, UPT, UR14, -0x1, UPT ;  /* 0xffffffff0e00788c */ /* 0x000fc6000bf25270 */
[----:B-1----:R-:W-:Y:S01]  /*16c0*/  @P0 IMAD.MOV.U32 R3, RZ, RZ, 0x4000 ;  /* 0x00004000ff030424 */ /* 0x002fe200078e00ff */
[----:B------:R-:W-:Y:S02]  /*16d0*/  USEL UR5, URZ, 0x1, UP0 ;  /* 0x00000001ff057887 */ /* 0x000fe40008000000 */
[----:B------:R-:W-:Y:S01]  /*16e0*/  USEL UR4, UR4, URZ, UP0 ;  /* 0x000000ff04047287 */ /* 0x000fe20008000000 */
[----:B------:R1:W-:Y:S01]  /*16f0*/  @P0 SYNCS.ARRIVE.TRANS64 RZ, [UR33+0x20], R3 ;  /* 0x00002003ffff09a7 */ /* 0x0003e20008000021 */
[----:B------:R1:W-:Y:S02]  /*1700*/  UTMALDG.4D [UR8], [UR22], desc[URZ] ;  /* 0x0000ff08160075b4 */ /* 0x0003e40008019000 */
[----:B------:R-:W-:Y:S01]  /*1710*/  LOP3.LUT R6, R6, UR5, RZ, 0x3c, !PT ;  /* 0x0000000506067c12 */ /* 0x000fe2000f8e3cff */
[----:B------:R-:W2:Y:S02]  /*1720*/  SYNCS.PHASECHK.TRANS64.TRYWAIT P0, [UR33+0x58], R5 ;  /* 0x00005805ff0075a7 */ /* 0x000ea40008001121 */
[----:B-12---:R-:W-:Y:S05]  /*1730*/  @!P0 BRA `(.L_x_22) ;  /* 0x0000006c00648947 */ /* 0x006fea0003800000 */
.L_x_88:
[----:B------:R-:W-:Y:S01]  /*1740*/  UIADD3 UR5, UP0, UPT, UR19, UR26, URZ ;  /* 0x0000001a13057290 */ /* 0x000fe2000ff1e0ff */
[----:B------:R-:W-:Y:S02]  /*1750*/  LOP3.LUT R7, R7, 0x1, RZ, 0x3c, !PT ;  /* 0x0000000107077812 */ /* 0x000fe400078e3cff */
[----:B------:R-:W-:Y:S01]  /*1760*/  ELECT P0, URZ, PT ;  /* 0x0000000000ff782f */ /* 0x000fe20003800000 */
[----:B------:R-:W-:Y:S02]  /*1770*/  UIADD3.X UR7, UPT, UPT, URZ, UR15, URZ, UP0, !UPT ;  /* 0x0000000fff077290 */ /* 0x000fe400087fe4ff */
[----:B------:R-:W-:-:S04]  /*1780*/  ULEA UR6, UP0, UR5, UR28, 0x2 ;  /* 0x0000001c05067291 */ /* 0x000fc8000f8010ff */
[----:B------:R-:W-:-:S03]  /*1790*/  ULEA.HI.X UR7, UR5, UR29, UR7, 0x2, UP0 ;  /* 0x0000001d05077291 */ /* 0x000fc600080f1407 */
[----:B------:R-:W-:-:S03]  /*17a0*/  UMOV UR5, 0x20 ;  /* 0x0000002000057882 */ /* 0x000fc60000000000 */
[----:B------:R2:W-:Y:S03]  /*17b0*/  @P0 SYNCS.ARRIVE.TRANS64 RZ, [UR33+0x50], R4 ;  /* 0x00005004ffff09a7 */ /* 0x0005e60008000021 */
[----:B------:R2:W-:Y:S01]  /*17c0*/  UBLKCP.S.G [UR34], [UR6], UR5 ;  /* 0x00000022060073ba */ /* 0x0005e20008000205 */
[----:B------:R-:W-:Y:S05]  /*17d0*/  BRA.U UP1, `(.L_x_23) ;  /* 0xfffffffd01247547 */ /* 0x000fea000b83ffff */
[----:B------:R-:W-:-:S06]  /*17e0*/  UIADD3 UR4, UPT, UPT, UR4, 0x1, URZ ;  /* 0x0000000104047890 */ /* 0x000fcc000fffe0ff */
[----:B--2---:R-:W-:-:S07]  /*17f0*/  MOV R4, UR4 ;  /* 0x0000000400047c02 */ /* 0x004fce0008000f00 */
.L_x_18:
[----:B------:R-:W-:-:S04]  /*1800*/  ISETP.NE.AND P0, PT, R4, 0x2, PT ;  /* 0x000000020400780c */ /* 0x000fc80003f05270 */
[----:B-1----:R-:W-:Y:S02]  /*1810*/  SEL R3, RZ, 0x1, P0 ;  /* 0x00000001ff037807 */ /* 0x002fe40000000000 */
[----:B------:R-:W-:Y:S02]  /*1820*/  SEL R4, R4, RZ, P0 ;  /* 0x000000ff04047207 */ /* 0x000fe40000000000 */
[----:B------:R-:W-:Y:S02]  /*1830*/  LOP3.LUT R6, R6, R3, RZ, 0x3c, !PT ;  /* 0x0000000306067212 */ /* 0x000fe400078e3cff */
[----:B------:R-:W-:-:S03]  /*1840*/  LEA R4, R4, UR33, 0x3 ;  /* 0x0000002104047c11 */ /* 0x000fc6000f8e18ff */
[----:B------:R-:W-:-:S04]  /*1850*/  IMAD.U32 R8, R6, -0x80000000, RZ ;  /* 0x8000000006087824 */ /* 0x000fc800078e00ff */
[----:B------:R-:W1:Y:S02]  /*1860*/  SYNCS.PHASECHK.TRANS64.TRYWAIT P0, [R4+URZ+0x10], R8 ;  /* 0x00001008040075a7 */ /* 0x000e6400080011ff */
[----:B-1----:R-:W-:Y:S05]  /*1870*/  @!P0 BRA `(.L_x_24) ;  /* 0x0000006c00348947 */ /* 0x002fea0003800000 */
.L_x_90:
[----:B------:R-:W-:-:S13]  /*1880*/  ELECT P0, URZ, PT ;  /* 0x0000000000ff782f */ /* 0x000fda0003800000 */
[----:B------:R-:W-:-:S04]  /*1890*/  @P0 MOV R3, 0x4000 ;  /* 0x0000400000030802 */ /* 0x000fc80000000f00 */
[----:B------:R2:W-:Y:S01]  /*18a0*/  @P0 SYNCS.ARRIVE.TRANS64 RZ, [R4+URZ], R3 ;  /* 0x0000000304ff09a7 */ /* 0x0005e200080000ff */
[----:B------:R-:W3:Y:S02]  /*18b0*/  SYNCS.PHASECHK.TRANS64.TRYWAIT P0, [R4+URZ+0x40], R8 ;  /* 0x00004008040075a7 */ /* 0x000ee400080011ff */
[----:B--23--:R-:W-:Y:S05]  /*18c0*/  @!P0 BRA `(.L_x_25) ;  /* 0x0000006c00388947 */ /* 0x00cfea0003800000 */
.L_x_92:
[----:B------:R-:W-:Y:S02]  /*18d0*/  ELECT P0, URZ, PT ;  /* 0x0000000000ff782f */ /* 0x000fe40003800000 */
[----:B------:R-:W-:-:S11]  /*18e0*/  SHF.L.U32 R6, R7, 0x1f, RZ ;  /* 0x0000001f07067819 */ /* 0x000fd600000006ff */
[----:B------:R-:W-:-:S04]  /*18f0*/  @P0 IMAD.MOV.U32 R3, RZ, RZ, 0x200 ;  /* 0x00000200ff030424 */ /* 0x000fc800078e00ff */
[----:B------:R2:W-:Y:S01]  /*1900*/  @P0 SYNCS.ARRIVE.TRANS64 RZ, [R4+URZ+0x30], R3 ;  /* 0x0000300304ff09a7 */ /* 0x0005e200080000ff */
[----:B------:R-:W3:Y:S02]  /*1910*/  SYNCS.PHASECHK.TRANS64.TRYWAIT P0, [UR33+0x28], R6 ;  /* 0x00002806ff0075a7 */ /* 0x000ee40008001121 */
[----:B--23--:R-:W-:Y:S05]  /*1920*/  @!P0 BRA `(.L_x_26) ;  /* 0x0000006c00388947 */ /* 0x00cfea0003800000 */
.L_x_94:
[----:B------:R-:W-:-:S13]  /*1930*/  ELECT P0, URZ, PT ;  /* 0x0000000000ff782f */ /* 0x000fda0003800000 */
[----:B--2---:R-:W-:-:S04]  /*1940*/  @P0 MOV R3, 0x4000 ;  /* 0x0000400000030802 */ /* 0x004fc80000000f00 */
[----:B------:R2:W-:Y:S01]  /*1950*/  @P0 SYNCS.ARRIVE.TRANS64 RZ, [UR33+0x20], R3 ;  /* 0x00002003ffff09a7 */ /* 0x0005e20008000021 */
[----:B------:R-:W3:Y:S02]  /*1960*/  SYNCS.PHASECHK.TRANS64.TRYWAIT P0, [UR33+0x58], R6 ;  /* 0x00005806ff0075a7 */ /* 0x000ee40008001121 */
[----:B--23--:R-:W-:Y:S05]  /*1970*/  @!P0 BRA `(.L_x_27) ;  /* 0x0000006c00408947 */ /* 0x00cfea0003800000 */
.L_x_96:
[----:B------:R-:W-:-:S13]  /*1980*/  ELECT P0, URZ, PT ;  /* 0x0000000000ff782f */ /* 0x000fda0003800000 */
[----:B------:R-:W-:Y:S05]  /*1990*/  @!P0 BRA `(.L_x_13) ;  /* 0x0000000000088947 */ /* 0x000fea0003800000 */
[----:B--2---:R-:W-:-:S04]  /*19a0*/  HFMA2 R3, -RZ, RZ, 0, 3.0517578125e-05 ;  /* 0x00000200ff037431 */ /* 0x004fc800000001ff */
[----:B------:R3:W-:Y:S03]  /*19b0*/  SYNCS.ARRIVE.TRANS64 RZ, [UR33+0x50], R3 ;  /* 0x00005003ffff79a7 */ /* 0x0007e60008000021 */
.L_x_13:
[----:B------:R-:W-:Y:S05]  /*19c0*/  BSYNC.RECONVERGENT B0 ;  /* 0x0000000000007941 */ /* 0x000fea0003800200 */
.L_x_12:
[----:B------:R-:W-:-:S13]  /*19d0*/  R2UR UR4, R2 ;  /* 0x00000000020472ca */ /* 0x000fda00000e0000 */
[----:B------:R-:W-:-:S09]  /*19e0*/  UISETP.NE.AND UP0, UPT, UR4, 0xc, UPT ;  /* 0x0000000c0400788c */ /* 0x000fd2000bf05270 */
[----:B------:R-:W-:Y:S05]  /*19f0*/  BRA.U UP0, `(.L_x_11) ;  /* 0x00000031008c7547 */ /* 0x000fea000b800000 */
[----:B------:R-:W-:-:S08]  /*1a00*/  NOP ;  /* 0x0000000000007918 */ /* 0x000fd00000000000 */
[----:B------:R-:W4:-:S00]  /*1a10*/  USETMAXREG.DEALLOC.CTAPOOL 0x58 ;  /* 0x00000058000079c8 */ /* 0x000f0000080e0500 */
[----:B------:R-:W5:Y:S01]  /*1a20*/  S2UR UR13, SR_CgaCtaId ;  /* 0x00000000000d79c3 */ /* 0x000f620000008800 */
[----:B------:R-:W-:Y:S01]  /*1a30*/  NOP ;  /* 0x0000000000007918 */ /* 0x000fe20000000000 */
[----:B------:R-:W-:Y:S02]  /*1a40*/  UMOV UR4, 0x40 ;  /* 0x0000004000047882 */ /* 0x000fe40000000000 */
[----:B-----5:R-:W-:-:S09]  /*1a50*/  ULEA UR4, UR13, UR4, 0x18 ;  /* 0x000000040d047291 */ /* 0x020fd2000f8ec0ff */
[----:B--234-:R-:W2:Y:S01]  /*1a60*/  LDS.U8 R3, [UR4] ;  /* 0x00000004ff037984 */ /* 0x01cea20008000000 */
[----:B------:R-:W-:Y:S02]  /*1a70*/  UMOV UR4, 0x400 ;  /* 0x0000040000047882 */ /* 0x000fe40000000000 */
[----:B------:R-:W-:Y:S01]  /*1a80*/  ULEA UR10, UR13, UR4, 0x18 ;  /* 0x000000040d0a7291 */ /* 0x000fe2000f8ec0ff */
[----:B--2---:R-:W-:-:S13]  /*1a90*/  ISETP.NE.AND P0, PT, R3, RZ, PT ;  /* 0x000000ff0300720c */ /* 0x004fda0003f05270 */
[----:B------:R-:W-:Y:S05]  /*1aa0*/  @P0 BRA `(.L_x_28) ;  /* 0x00000000007c0947 */ /* 0x000fea0003800000 */
[----:B------:R-:W-:-:S13]  /*1ab0*/  ELECT P0, URZ, PT ;  /* 0x0000000000ff782f */ /* 0x000fda0003800000 */
[----:B------:R-:W-:Y:S05]  /*1ac0*/  @!P0 BRA `(.L_x_29) ;  /* 0x0000000000848947 */ /* 0x000fea0003800000 */
[----:B------:R-:W-:Y:S01]  /*1ad0*/  UMOV UR4, 0x10 ;  /* 0x0000001000047882 */ /* 0x000fe20000000000 */
[----:B-1----:R-:W-:-:S04]  /*1ae0*/  IMAD.MOV.U32 R4, RZ, RZ, 0xffff ;  /* 0x0000ffffff047424 */ /* 0x002fc800078e00ff */
[----:B------:R-:W-:Y:S04]  /*1af0*/  DEPBAR.LE SB1, 0x36 ;  /* 0x00009d800000791a */ /* 0x000fe80000000000 */
[----:B------:R-:W1:Y:S02]  /*1b00*/  UTCATOMSWS.FIND_AND_SET.ALIGN UP0, UR4, UR4 ;  /* 0x00000004000475e3 */ /* 0x000e640008000800 */
[----:B-1----:R-:W-:Y:S01]  /*1b10*/  PLOP3.LUT P0, PT, PT, PT, UP0, 0x80, 0x8 ;  /* 0x000000000008781c */ /* 0x002fe20003f0f008 */
[----:B------:R-:W-:-:S03]  /*1b20*/  IMAD.U32 R5, RZ, RZ, UR4 ;  /* 0x00000004ff057e24 */ /* 0x000fc6000f8e00ff */
[----:B------:R-:W-:-:S04]  /*1b30*/  SEL R3, RZ, 0xffffffff, !P0 ;  /* 0xffffffffff037807 */ /* 0x000fc80004000000 */
[----:B------:R-:W-:Y:S01]  /*1b40*/  ISETP.NE.AND P0, PT, R3, RZ, PT ;  /* 0x000000ff0300720c */ /* 0x000fe20003f05270 */
[----:B------:R-:W-:-:S12]  /*1b50*/  IMAD.MOV.U32 R3, RZ, RZ, 0x1 ;  /* 0x00000001ff037424 */ /* 0x000fd800078e00ff */
[----:B------:R-:W-:Y:S05]  /*1b60*/  @P0 BRA `(.L_x_30) ;  /* 0x0000000000240947 */ /* 0x000fea0003800000 */
.L_x_31:
[----:B------:R-:W-:Y:S05]  /*1b70*/  NANOSLEEP 0x64 ;  /* 0x000000640000795d */ /* 0x000fea0003800000 */
[----:B------:R-:W-:-:S05]  /*1b80*/  UMOV UR4, 0x10 ;  /* 0x0000001000047882 */ /* 0x000fca0000000000 */
[----:B------:R-:W-:Y:S04]  /*1b90*/  DEPBAR.LE SB1, 0x36 ;  /* 0x00009d800000791a */ /* 0x000fe80000000000 */
[----:B------:R-:W1:Y:S02]  /*1ba0*/  UTCATOMSWS.FIND_AND_SET.ALIGN UP0, UR4, UR4 ;  /* 0x00000004000475e3 */ /* 0x000e640008000800 */
[----:B-1----:R-:W-:-:S04]  /*1bb0*/  PLOP3.LUT P0, PT, PT, PT, UP0, 0x80, 0x8 ;  /* 0x000000000008781c */ /* 0x002fc80003f0f008 */
[----:B------:R-:W-:-:S04]  /*1bc0*/  SEL R5, RZ, 0xffffffff, !P0 ;  /* 0xffffffffff057807 */ /* 0x000fc80004000000 */
[----:B------:R-:W-:Y:S01]  /*1bd0*/  ISETP.NE.AND P0, PT, R5, RZ, PT ;  /* 0x000000ff0500720c */ /* 0x000fe20003f05270 */
[----:B------:R-:W-:-:S12]  /*1be0*/  IMAD.U32 R5, RZ, RZ, UR4 ;  /* 0x00000004ff057e24 */ /* 0x000fd8000f8e00ff */
[----:B------:R-:W-:Y:S05]  /*1bf0*/  @!P0 BRA `(.L_x_31) ;  /* 0xfffffffc00dc8947 */ /* 0x000fea000383ffff */
.L_x_30:
[C---:B------:R-:W-:Y:S01]  /*1c00*/  VIADD R6, R5.reuse, 0x10 ;  /* 0x0000001005067836 */ /* 0x040fe20000000000 */
[----:B------:R-:W-:Y:S01]  /*1c10*/  UMOV UR4, 0x50 ;  /* 0x0000005000047882 */ /* 0x000fe20000000000 */
[----:B------:R-:W-:Y:S01]  /*1c20*/  SHF.L.U32 R4, R4, R5, RZ ;  /* 0x0000000504047219 */ /* 0x000fe200000006ff */
[----:B------:R-:W-:Y:S01]  /*1c30*/  ULEA UR4, UR13, UR4, 0x18 ;  /* 0x000000040d047291 */ /* 0x000fe2000f8ec0ff */
[----:B------:R-:W-:Y:S01]  /*1c40*/  IMAD.SHL.U32 R5, R5, 0x20, RZ ;  /* 0x0000002005057824 */ /* 0x000fe200078e00ff */
[----:B------:R-:W-:-:S04]  /*1c50*/  SHF.L.U32 R3, R3, R6, RZ ;  /* 0x0000000603037219 */ /* 0x000fc800000006ff */
[----:B------:R-:W-:-:S05]  /*1c60*/  LOP3.LUT R3, R3, R4, RZ, 0xfc, !PT ;  /* 0x0000000403037212 */ /* 0x000fca00078efcff */
[----:B------:R2:W-:Y:S04]  /*1c70*/  ATOMS.OR RZ, [UR4], R3 ;  /* 0x00000003ffff798c */ /* 0x0005e8000b000004 */
[----:B------:R2:W-:Y:S01]  /*1c80*/  STS [UR10+0xd0], R5 ;  /* 0x0000d005ff007988 */ /* 0x0005e2000800080a */
[----:B------:R-:W-:Y:S05]  /*1c90*/  BRA `(.L_x_29) ;  /* 0x0000000000107947 */ /* 0x000fea0003800000 */
.L_x_28:
[----:B------:R-:W-:Y:S02]  /*1ca0*/  MOV R3, 0xffffffff ;  /* 0xffffffff00037802 */ /* 0x000fe40000000f00 */
[----:B-1----:R-:W-:-:S03]  /*1cb0*/  MOV R4, 0x1ce0 ;  /* 0x00001ce000047802 */ /* 0x002fc60000000f00 */
[----:B------:R1:W-:Y:S04]  /*1cc0*/  STS [UR10+0xd0], R3 ;  /* 0x0000d003ff007988 */ /* 0x0003e8000800080a */
[----:B-1----:R-:W-:Y:S05]  /*1cd0*/  CALL.REL.NOINC `($__internal_1_$__cuda_sm10x_tcgen05_guardrail_trap_phase_invalid_during_alloc) ;  /* 0x0000007400107944 */ /* 0x002fea0003c00000 */
.L_x_29:
[----:B------:R-:W-:Y:S05]  /*1ce0*/  WARPSYNC.ALL ;  /* 0x0000000000007948 */ /* 0x000fea0003800000 */
[----:B------:R-:W-:Y:S01]  /*1cf0*/  NOP ;  /* 0x0000000000007918 */ /* 0x000fe20000000000 */
[----:B------:R-:W3:Y:S08]  /*1d00*/  S2UR UR4, SR_CgaCtaId ;  /* 0x00000000000479c3 */ /* 0x000ef00000008800 */
[----:B------:R-:W-:Y:S06]  /*1d10*/  BAR.SYNC.DEFER_BLOCKING 0x5, 0x1a0 ;  /* 0x0146800000007b1d */ /* 0x000fec0000010000 */
[----:B------:R-:W-:-:S02]  /*1d20*/  UMOV UR16, 0x400 ;  /* 0x0000040000107882 */ /* 0x000fc40000000000 */
[----:B------:R-:W4:Y:S01]  /*1d30*/  S2UR UR14, SR_CTAID.X ;  /* 0x00000000000e79c3 */ /* 0x000f220000002500 */
[----:B------:R-:W5:Y:S01]  /*1d40*/  LDCU UR12, c[0x0][0x380] ;  /* 0x00007000ff0c77ac */ /* 0x000f620008000800 */
[----:B------:R-:W1:Y:S01]  /*1d50*/  LDCU UR9, c[0x0][0x38c] ;  /* 0x00007180ff0977ac */ /* 0x000e620008000800 */
[----:B------:R-:W-:Y:S01]  /*1d60*/  UMOV UR25, 0x40004040 ;  /* 0x4000404000197882 */ /* 0x000fe20000000000 */
[----:B------:R-:W-:Y:S01]  /*1d70*/  UMOV UR23, 0x40004040 ;  /* 0x4000404000177882 */ /* 0x000fe20000000000 */
[----:B---3--:R-:W-:Y:S02]  /*1d80*/  ULEA UR16, UR4, UR16, 0x18 ;  /* 0x0000001004107291 */ /* 0x008fe4000f8ec0ff */
[----:B-----5:R-:W-:Y:S02]  /*1d90*/  UIADD3 UR11, UPT, UPT, UR12, -0x1, URZ ;  /* 0xffffffff0c0b7890 */ /* 0x020fe4000fffe0ff */
[----:B------:R-:W-:Y:S02]  /*1da0*/  UIADD3 UR5, UPT, UPT, UR16, 0x8400, URZ ;  /* 0x0000840010057890 */ /* 0x000fe4000fffe0ff */
[----:B------:R-:W-:-:S03]  /*1db0*/  UIADD3 UR4, UPT, UPT, UR16, 0xc400, URZ ;  /* 0x0000c40010047890 */ /* 0x000fc6000fffe0ff */
[----:B------:R-:W-:Y:S01]  /*1dc0*/  LDS R25, [UR16+0xd0] ;  /* 0x0000d010ff197984 */ /* 0x000fe20008000800 */
[----:B------:R-:W3:Y:S01]  /*1dd0*/  SYNCS.PHASECHK.TRANS64.TRYWAIT P0, [UR16], RZ ;  /* 0x000000ffff0075a7 */ /* 0x000ee20008001110 */
[----:B------:R-:W-:Y:S02]  /*1de0*/  UIADD3 UR6, UPT, UPT, UR16, 0x10400, URZ ;  /* 0x0001040010067890 */ /* 0x000fe4000fffe0ff */
[----:B------:R-:W-:Y:S02]  /*1df0*/  USHF.R.U32.HI UR7, URZ, 0x4, UR5 ;  /* 0x00000004ff077899 */ /* 0x000fe40008011605 */
[----:B------:R-:W-:Y:S02]  /*1e00*/  USHF.R.U32.HI UR5, URZ, 0x4, UR4 ;  /* 0x00000004ff057899 */ /* 0x000fe40008011604 */
[----:B------:R-:W-:Y:S02]  /*1e10*/  USHF.R.U32.HI UR4, URZ, 0x4, UR6 ;  /* 0x00000004ff047899 */ /* 0x000fe40008011606 */
[----:B------:R-:W-:-:S02]  /*1e20*/  ULOP3.LUT UR5, UR5, 0x3fc0, URZ, 0xc0, !UPT ;  /* 0x00003fc005057892 */ /* 0x000fc4000f8ec0ff */
[----:B------:R-:W-:Y:S02]  /*1e30*/  ULOP3.LUT UR24, UR7, 0x3fc0, URZ, 0xc0, !UPT ;  /* 0x00003fc007187892 */ /* 0x000fe4000f8ec0ff */
[----:B------:R-:W-:Y:S02]  /*1e40*/  ULOP3.LUT UR4, UR4, 0x3fc0, URZ, 0xc0, !UPT ;  /* 0x00003fc004047892 */ /* 0x000fe4000f8ec0ff */
[----:B------:R-:W-:Y:S02]  /*1e50*/  ULOP3.LUT UR6, UR5, 0x10000, URZ, 0xfc, !UPT ;  /* 0x0001000005067892 */ /* 0x000fe4000f8efcff */
[----:B------:R-:W-:Y:S02]  /*1e60*/  ULOP3.LUT UR7, UR24, 0x10000, URZ, 0xfc, !UPT ;  /* 0x0001000018077892 */ /* 0x000fe4000f8efcff */
[----:B------:R-:W-:Y:S01]  /*1e70*/  ULOP3.LUT UR5, UR4, 0x10000, URZ, 0xfc, !UPT ;  /* 0x0001000004057892 */ /* 0x000fe2000f8efcff */
[----:B--2---:R-:W-:Y:S01]  /*1e80*/  IMAD.U32 R3, RZ, RZ, UR4 ;  /* 0x00000004ff037e24 */ /* 0x004fe2000f8e00ff */
[----:B------:R-:W-:Y:S01]  /*1e90*/  MOV R5, UR6 ;  /* 0x0000000600057c02 */ /* 0x000fe20008000f00 */
[----:B------:R-:W-:Y:S01]  /*1ea0*/  UIADD3 UR8, UPT, UPT, -UR12, URZ, URZ ;  /* 0x000000ff0c087290 */ /* 0x000fe2000fffe1ff */
[----:B------:R-:W-:Y:S01]  /*1eb0*/  IMAD.U32 R6, RZ, RZ, UR7 ;  /* 0x00000007ff067e24 */ /* 0x000fe2000f8e00ff */
[----:B------:R-:W-:Y:S01]  /*1ec0*/  USHF.R.S32.HI UR4, URZ, 0x1f, UR11 ;  /* 0x0000001fff047899 */ /* 0x000fe2000801140b */
[----:B-1----:R-:W-:Y:S01]  /*1ed0*/  IMAD.U32 R4, RZ, RZ, UR5 ;  /* 0x00000005ff047e24 */ /* 0x002fe2000f8e00ff */
[----:B------:R-:W1:Y:S01]  /*1ee0*/  SHFL.IDX PT, R3, R3, RZ, 0x1f ;  /* 0x00001fff03037589 */ /* 0x000e6200000e0000 */
[----:B----4-:R-:W-:-:S02]  /*1ef0*/  ULEA UR5, UR14, UR12, 0x7 ;  /* 0x0000000c0e057291 */ /* 0x010fc4000f8e38ff */
[----:B------:R-:W-:Y:S01]  /*1f00*/  UIADD3 UR7, UPT, UPT, UR16, 0x14400, URZ ;  /* 0x0001440010077890 */ /* 0x000fe2000fffe0ff */
[----:B------:R-:W2:Y:S01]  /*1f10*/  SHFL.IDX PT, R6, R6, RZ, 0x1f ;  /* 0x00001fff06067589 */ /* 0x000ea200000e0000 */
[----:B------:R-:W-:Y:S02]  /*1f20*/  USHF.R.S32.HI UR8, URZ, 0x1f, UR8 ;  /* 0x0000001fff087899 */ /* 0x000fe40008011408 */
[----:B------:R-:W-:Y:S01]  /*1f30*/  UIADD3 UR6, UPT, UPT, UR5, -UR9, URZ ;  /* 0x8000000905067290 */ /* 0x000fe2000fffe0ff */
[----:B------:R-:W4:Y:S01]  /*1f40*/  SHFL.IDX PT, R5, R5, RZ, 0x1f ;  /* 0x00001fff05057589 */ /* 0x000f2200000e0000 */
[----:B------:R-:W-:Y:S02]  /*1f50*/  ULEA.HI UR5, UR4, UR11, URZ, 0x7 ;  /* 0x0000000b04057291 */ /* 0x000fe4000f8f38ff */
[----:B------:R-:W-:Y:S01]  /*1f60*/  USHF.R.U32.HI UR9, URZ, 0x4, UR7 ;  /* 0x00000004ff097899 */ /* 0x000fe20008011607 */
[----:B------:R-:W5:Y:S01]  /*1f70*/  SHFL.IDX PT, R4, R4, RZ, 0x1f ;  /* 0x00001fff04047589 */ /* 0x000f6200000e0000 */
[----:B------:R-:W-:-:S02]  /*1f80*/  ULEA.HI UR4, UR8, -UR12, URZ, 0x7 ;  /* 0x8000000c08047291 */ /* 0x000fc4000f8f38ff */
[----:B------:R-:W-:Y:S02]  /*1f90*/  USHF.R.S32.HI UR7, URZ, 0x1f, UR6 ;  /* 0x0000001fff077899 */ /* 0x000fe40008011406 */
[----:B------:R-:W-:Y:S02]  /*1fa0*/  USHF.R.S32.HI UR4, URZ, 0x7, UR4 ;  /* 0x00000007ff047899 */ /* 0x000fe40008011404 */
[----:B------:R-:W-:Y:S02]  /*1fb0*/  ULEA.HI UR6, UR7, UR6, URZ, 0x7 ;  /* 0x0000000607067291 */ /* 0x000fe4000f8f38ff */
[----:B------:R-:W-:Y:S02]  /*1fc0*/  UISETP.GT.AND UP1, UPT, UR12, URZ, UPT ;  /* 0x000000ff0c00728c */ /* 0x000fe4000bf24270 */
[----:B------:R-:W-:Y:S01]  /*1fd0*/  ULEA.HI.SX32 UR30, UR5, 0x1, 0x19 ;  /* 0x00000001051e7891 */ /* 0x000fe2000f8fcaff */
[----:B-1----:R-:W-:Y:S01]  /*1fe0*/  R2UR UR29, R3 ;  /* 0x00000000031d72ca */ /* 0x002fe200000e0000 */
[----:B------:R-:W-:-:S02]  /*1ff0*/  UIADD3 UR5, UPT, UPT, -UR4, URZ, URZ ;  /* 0x000000ff04057290 */ /* 0x000fc4000fffe1ff */
[----:B------:R-:W-:Y:S01]  /*2000*/  USHF.R.S32.HI UR4, URZ, 0x7, UR6 ;  /* 0x00000007ff047899 */ /* 0x000fe20008011406 */
[----:B--2---:R-:W-:Y:S01]  /*2010*/  R2UR UR28, R6 ;  /* 0x00000000061c72ca */ /* 0x004fe200000e0000 */
[----:B------:R-:W-:Y:S02]  /*2020*/  ULOP3.LUT UR9, UR9, 0x3fc0, URZ, 0xc0, !UPT ;  /* 0x00003fc009097892 */ /* 0x000fe4000f8ec0ff */
[----:B------:R-:W-:Y:S01]  /*2030*/  UISETP.LT.AND UP0, UPT, URZ, UR4, UPT ;  /* 0x00000004ff00728c */ /* 0x000fe2000bf01270 */
[----:B----4-:R-:W-:Y:S01]  /*2040*/  R2UR UR31, R5 ;  /* 0x00000000051f72ca */ /* 0x010fe200000e0000 */
[----:B------:R-:W-:Y:S01]  /*2050*/  ULOP3.LUT UR22, UR9, 0x4000000, URZ, 0xfc, !UPT ;  /* 0x0400000009167892 */ /* 0x000fe2000f8efcff */
[----:B------:R-:W-:Y:S01]  /*2060*/  HFMA2 R5, -RZ, RZ, -0.0 , 0 ;  /* 0x80000000ff057431 */ /* 0x000fe200000001ff */
[----:B------:R-:W-:Y:S01]  /*2070*/  @!UP1 UMOV UR30, UR5 ;  /* 0x00000005001e9c82 */ /* 0x000fe20008000000 */
[----:B-----5:R-:W-:Y:S01]  /*2080*/  R2UR UR33, R4 ;  /* 0x00000000042172ca */ /* 0x020fe200000e0000 */
[----:B------:R-:W-:Y:S01]  /*2090*/  USEL UR44, URZ, UR4, !UP0 ;  /* 0x00000004ff2c7287 */ /* 0x000fe2000c000000 */
[----:B---3--:R-:W-:-:S13]  /*20a0*/  @!P0 BRA `(.L_x_32) ;  /* 0x0000006400908947 */ /* 0x008fda0003800000 */
.L_x_97:
[----:B------:R-:W2:Y:S02]  /*20b0*/  SYNCS.PHASECHK.TRANS64.TRYWAIT P0, [UR16+0x68], R5 ;  /* 0x00006805ff0075a7 */ /* 0x000ea40008001110 */
[----:B--2---:R-:W-:Y:S05]  /*20c0*/  @!P0 BRA `(.L_x_33) ;  /* 0x0000006400a08947 */ /* 0x004fea0003800000 */
.L_x_99:
[----:B------:R-:W-:Y:S01]  /*20d0*/  UIADD3 UR4, UPT, UPT, UR16, 0x400, URZ ;  /* 0x0000040010047890 */ /* 0x000fe2000fffe0ff */
[----:B------:R-:W-:Y:S01]  /*20e0*/  IMAD.MOV.U32 R4, RZ, RZ, RZ ;  /* 0x000000ffff047224 */ /* 0x000fe200078e00ff */
[----:B------:R-:W-:Y:S01]  /*20f0*/  UIADD3 UR18, UPT, UPT, UR28, 0x2, URZ ;  /* 0x000000021c127890 */ /* 0x000fe2000fffe0ff */
[----:B-1----:R-:W-:Y:S01]  /*2100*/  IMAD.MOV.U32 R3, RZ, RZ, RZ ;  /* 0x000000ffff037224 */ /* 0x002fe200078e00ff */
[----:B------:R-:W-:Y:S02]  /*2110*/  USHF.R.U32.HI UR4, URZ, 0x4, UR4 ;  /* 0x00000004ff047899 */ /* 0x000fe40008011604 */
[C---:B------:R-:W-:Y:S01]  /*2120*/  R2UR UR34, R4.reuse ;  /* 0x00000000042272ca */ /* 0x040fe200000e0000 */
[----:B------:R-:W-:Y:S01]  /*2130*/  UIADD3 UR12, UPT, UPT, UR28, 0x4, URZ ;  /* 0x000000041c0c7890 */ /* 0x000fe2000fffe0ff */
[C---:B------:R-:W-:Y:S01]  /*2140*/  R2UR UR32, R3.reuse ;  /* 0x00000000032072ca */ /* 0x040fe200000e0000 */
[----:B------:R-:W-:Y:S01]  /*2150*/  ULOP3.LUT UR4, UR4, 0x3fc0, URZ, 0xc0, !UPT ;  /* 0x00003fc004047892 */ /* 0x000fe2000f8ec0ff */
[----:B------:R-:W-:Y:S01]  /*2160*/  R2UR UR27, R4 ;  /* 0x00000000041b72ca */ /* 0x000fe200000e0000 */
[----:B------:R-:W-:Y:S01]  /*2170*/  UIADD3 UR8, UPT, UPT, UR28, 0x6, URZ ;  /* 0x000000061c087890 */ /* 0x000fe2000fffe0ff */
[----:B------:R-:W-:Y:S01]  /*2180*/  R2UR UR26, R3 ;  /* 0x00000000031a72ca */ /* 0x000fe200000e0000 */
[----:B------:R-:W-:-:S02]  /*2190*/  ULOP3.LUT UR4, UR4, 0x10000, URZ, 0xfc, !UPT ;  /* 0x0001000004047892 */ /* 0x000fc4000f8efcff */
[----:B------:R-:W-:Y:S02]  /*21a0*/  UIADD3 UR17, UPT, UPT, UR16, 0x60, URZ ;  /* 0x0000006010117890 */ /* 0x000fe4000fffe0ff */
[----:B------:R-:W-:Y:S02]  /*21b0*/  UIADD3 UR14, UPT, UPT, UR4, 0x2, URZ ;  /* 0x00000002040e7890 */ /* 0x000fe4000fffe0ff */
[----:B------:R-:W-:Y:S02]  /*21c0*/  UIADD3 UR10, UPT, UPT, UR4, 0x4, URZ ;  /* 0x00000004040a7890 */ /* 0x000fe4000fffe0ff */
[----:B------:R-:W-:Y:S01]  /*21d0*/  UIADD3 UR6, UPT, UPT, UR4, 0x6, URZ ;  /* 0x0000000604067890 */ /* 0x000fe2000fffe0ff */
[----:B------:R-:W-:Y:S01]  /*21e0*/  UMOV UR42, 0x0 ;  /* 0x00000000002a7882 */ /* 0x000fe20000000000 */
[----:B------:R-:W-:Y:S01]  /*21f0*/  UMOV UR43, 0x8200490 ;  /* 0x08200490002b7882 */ /* 0x000fe20000000000 */
[----:B------:R-:W-:Y:S01]  /*2200*/  UMOV UR20, UR28 ;  /* 0x0000001c00147c82 */ /* 0x000fe20008000000 */
[----:B------:R-:W-:Y:S01]  /*2210*/  UMOV UR21, 0x40004040 ;  /* 0x4000404000157882 */ /* 0x000fe20000000000 */
        /* <DEDUP_REMOVED lines=9> */
[----:B------:R1:W-:Y:S01]  /*22b0*/  UTCHMMA gdesc[UR20], gdesc[UR4], tmem[UR34], tmem[UR42], idesc[UR43], !UPT ;  /* 0x00ff2a04140075ea */ /* 0x0003e2000f800022 */
[----:B------:R-:W-:Y:S01]  /*22c0*/  UMOV UR36, 0x0 ;  /* 0x0000000000247882 */ /* 0x000fe20000000000 */
[----:B------:R-:W-:Y:S01]  /*22d0*/  UMOV UR37, 0x8200490 ;  /* 0x0820049000257882 */ /* 0x000fe20000000000 */
[----:B------:R-:W-:Y:S01]  /*22e0*/  UMOV UR9, 0x40004040 ;  /* 0x4000404000097882 */ /* 0x000fe20000000000 */
[----:B------:R-:W-:Y:S01]  /*22f0*/  UMOV UR7, 0x40004040 ;  /* 0x4000404000077882 */ /* 0x000fe20000000000 */
[----:B------:R1:W-:Y:S01]  /*2300*/  UTCHMMA gdesc[UR18], gdesc[UR14], tmem[UR32], tmem[UR40], idesc[UR41], UPT ;  /* 0x00ff280e120075ea */ /* 0x0003e2000b800020 */
[----:B------:R1:W-:Y:S01]  /*2310*/  UTCHMMA gdesc[UR12], gdesc[UR10], tmem[UR27], tmem[UR38], idesc[UR39], UPT ;  /* 0x00ff260a0c0075ea */ /* 0x0003e2000b80001b */
[----:B------:R1:W-:Y:S01]  /*2320*/  UTCHMMA gdesc[UR8], gdesc[UR6], tmem[UR26], tmem[UR36], idesc[UR37], UPT ;  /* 0x00ff2406080075ea */ /* 0x0003e2000b80001a */
[----:B------:R1:W-:Y:S01]  /*2330*/  UTCBAR [UR17], URZ ;  /* 0x000000ff110073e9 */ /* 0x0003e200080000ff */
[----:B------:R-:W2:Y:S02]  /*2340*/  SYNCS.PHASECHK.TRANS64.TRYWAIT P0, [UR16+0x20], RZ ;  /* 0x000020ffff0075a7 */ /* 0x000ea40008001110 */
[----:B-12---:R-:W-:Y:S05]  /*2350*/  @!P0 BRA `(.L_x_34) ;  /* 0x00000064001c8947 */ /* 0x006fea0003800000 */
.L_x_101:
[----:B------:R-:W2:Y:S02]  /*2360*/  SYNCS.PHASECHK.TRANS64.TRYWAIT P0, [UR16+0x78], R5 ;  /* 0x00007805ff0075a7 */ /* 0x000ea40008001110 */
[----:B--2---:R-:W-:Y:S05]  /*2370*/  @!P0 BRA `(.L_x_35) ;  /* 0x00000064002c8947 */ /* 0x004fea0003800000 */
.L_x_103:
[----:B------:R-:W2:Y:S01]  /*2380*/  SYNCS.PHASECHK.TRANS64.TRYWAIT P0, [UR16+0xb8], R5 ;  /* 0x0000b805ff0075a7 */ /* 0x000ea20008001110 */
[----:B------:R-:W-:Y:S01]  /*2390*/  HFMA2 R4, -RZ, RZ, 0, 1.1444091796875e-05 ;  /* 0x000000c0ff047431 */ /* 0x000fe200000001ff */
[----:B-1----:R-:W-:Y:S01]  /*23a0*/  MOV R3, 0xc0 ;  /* 0x000000c000037802 */ /* 0x002fe20000000f00 */
[----:B--2---:R-:W-:Y:S06]  /*23b0*/  @!P0 BRA `(.L_x_36) ;  /* 0x00000064003c8947 */ /* 0x004fec0003800000 */
.L_x_105:
[----:B------:R-:W-:Y:S01]  /*23c0*/  R2UR UR34, R4 ;  /* 0x00000000042272ca */ /* 0x000fe200000e0000 */
[----:B------:R-:W-:Y:S01]  /*23d0*/  IMAD.MOV.U32 R4, RZ, RZ, 0xc0 ;  /* 0x000000c0ff047424 */ /* 0x000fe200078e00ff */
[----:B------:R-:W-:Y:S01]  /*23e0*/  R2UR UR32, R3 ;  /* 0x00000000032072ca */ /* 0x000fe200000e0000 */
[----:B------:R-:W-:Y:S01]  /*23f0*/  IMAD.MOV.U32 R3, RZ, RZ, 0xc0 ;  /* 0x000000c0ff037424 */ /* 0x000fe200078e00ff */
[----:B------:R-:W-:Y:S01]  /*2400*/  UIADD3 UR14, UPT, UPT, UR31, 0x2, URZ ;  /* 0x000000021f0e7890 */ /* 0x000fe2000fffe0ff */
[----:B------:R-:W-:Y:S01]  /*2410*/  IMAD.MOV.U32 R6, RZ, RZ, RZ ;  /* 0x000000ffff067224 */ /* 0x000fe200078e00ff */
[----:B------:R-:W-:Y:S01]  /*2420*/  R2UR UR27, R4 ;  /* 0x00000000041b72ca */ /* 0x000fe200000e0000 */
[----:B------:R-:W-:Y:S01]  /*2430*/  UIADD3 UR12, UPT, UPT, UR33, 0x2, URZ ;  /* 0x00000002210c7890 */ /* 0x000fe2000fffe0ff */
[----:B------:R-:W-:Y:S01]  /*2440*/  R2UR UR26, R3 ;  /* 0x00000000031a72ca */ /* 0x000fe200000e0000 */
[----:B------:R-:W-:Y:S01]  /*2450*/  UIADD3 UR10, UPT, UPT, UR31, 0x4, URZ ;  /* 0x000000041f0a7890 */ /* 0x000fe2000fffe0ff */
[----:B-1----:R-:W-:Y:S01]  /*2460*/  MOV R5, 0x80 ;  /* 0x0000008000057802 */ /* 0x002fe20000000f00 */
[----:B------:R-:W-:Y:S01]  /*2470*/  UIADD3 UR8, UPT, UPT, UR33, 0x4, URZ ;  /* 0x0000000421087890 */ /* 0x000fe2000fffe0ff */
[----:B------:R-:W-:Y:S01]  /*2480*/  IMAD.MOV.U32 R4, RZ, RZ, 0x8 ;  /* 0x00000008ff047424 */ /* 0x000fe200078e00ff */
[----:B------:R-:W-:Y:S01]  /*2490*/  UIADD3 UR6, UPT, UPT, UR31, 0x6, URZ ;  /* 0x000000061f067890 */ /* 0x000fe2000fffe0ff */
[----:B------:R-:W-:Y:S01]  /*24a0*/  MOV R3, 0x80 ;  /* 0x0000008000037802 */ /* 0x000fe20000000f00 */
[----:B------:R-:W-:-:S02]  /*24b0*/  UIADD3 UR4, UPT, UPT, UR33, 0x6, URZ ;  /* 0x0000000621047890 */ /* 0x000fc4000fffe0ff */
[----:B------:R-:W-:Y:S01]  /*24c0*/  UIADD3 UR17, UPT, UPT, UR16, 0x70, URZ ;  /* 0x0000007010117890 */ /* 0x000fe2000fffe0ff */
[----:B------:R-:W-:Y:S01]  /*24d0*/  UMOV UR42, 0x0 ;  /* 0x00000000002a7882 */ /* 0x000fe20000000000 */
[----:B------:R-:W-:Y:S01]  /*24e0*/  UMOV UR43, 0x8200490 ;  /* 0x08200490002b7882 */ /* 0x000fe20000000000 */
[----:B------:R-:W-:Y:S01]  /*24f0*/  UMOV UR20, UR31 ;  /* 0x0000001f00147c82 */ /* 0x000fe20008000000 */
        /* <DEDUP_REMOVED lines=22> */
.L_x_107:
[----:B------:R-:W-:Y:S01]  /*2660*/  R2UR UR45, R4 ;  /* 0x00000000042d72ca */ /* 0x000fe200000e0000 */
[----:B------:R-:W-:Y:S01]  /*2670*/  IMAD.MOV.U32 R4, RZ, RZ, 0x18 ;  /* 0x00000018ff047424 */ /* 0x000fe200078e00ff */
        /* <DEDUP_REMOVED lines=13> */
[----:B------:R-:W-:Y:S01]  /*2750*/  UIADD3 UR20, UPT, UPT, UR29, 0x80, URZ ;  /* 0x000000801d147890 */ /* 0x000fe2000fffe0ff */
[----:B------:R-:W-:Y:S01]  /*2760*/  R2UR UR41, R3 ;  /* 0x00000000032972ca */ /* 0x000fe200000e0000 */
[----:B------:R-:W-:Y:S01]  /*2770*/  UIADD3 UR14, UPT, UPT, UR29, 0x100, URZ ;  /* 0x000001001d0e7890 */ /* 0x000fe2000fffe0ff */
[----:B------:R-:W-:Y:S01]  /*2780*/  R2UR UR34, R4 ;  /* 0x00000000042272ca */ /* 0x000fe200000e0000 */
[----:B------:R-:W-:Y:S01]  /*2790*/  IMAD.MOV.U32 R4, RZ, RZ, 0x38 ;  /* 0x00000038ff047424 */ /* 0x000fe200078e00ff */
[----:B------:R-:W-:Y:S01]  /*27a0*/  R2UR UR38, R6 ;  /* 0x00000000062672ca */ /* 0x000fe200000e0000 */
[----:B------:R-:W-:Y:S01]  /*27b0*/  UIADD3 UR18, UPT, UPT, UR29, 0x180, URZ ;  /* 0x000001801d127890 */ /* 0x000fe2000fffe0ff */
[----:B------:R-:W-:Y:S01]  /*27c0*/  R2UR UR39, R5 ;  /* 0x00000000052772ca */ /* 0x000fe200000e0000 */
[----:B------:R-:W-:Y:S01]  /*27d0*/  UIADD3 UR12, UPT, UPT, UR29, 0x200, URZ ;  /* 0x000002001d0c7890 */ /* 0x000fe2000fffe0ff */
[C---:B------:R-:W-:Y:S01]  /*27e0*/  R2UR UR37, R3.reuse ;  /* 0x00000000032572ca */ /* 0x040fe200000e0000 */
[----:B------:R-:W-:Y:S01]  /*27f0*/  UIADD3 UR10, UPT, UPT, UR29, 0x280, URZ ;  /* 0x000002801d0a7890 */ /* 0x000fe2000fffe0ff */
[C---:B------:R-:W-:Y:S01]  /*2800*/  R2UR UR35, R3.reuse ;  /* 0x00000000032372ca */ /* 0x040fe200000e0000 */
[----:B------:R-:W-:Y:S01]  /*2810*/  UIADD3 UR8, UPT, UPT, UR29, 0x300, URZ ;  /* 0x000003001d087890 */ /* 0x000fe2000fffe0ff */
[----:B------:R-:W-:Y:S01]  /*2820*/  R2UR UR17, R4 ;  /* 0x00000000041172ca */ /* 0x000fe200000e0000 */
[----:B------:R-:W-:Y:S01]  /*2830*/  UMOV UR64, 0x0 ;  /* 0x0000000000407882 */ /* 0x000fe20000000000 */
[----:B------:R-:W-:Y:S01]  /*2840*/  R2UR UR32, R3 ;  /* 0x00000000032072ca */ /* 0x000fe200000e0000 */
[----:B------:R-:W-:Y:S01]  /*2850*/  UMOV UR65, 0x8110490 ;  /* 0x0811049000417882 */ /* 0x000fe20000000000 */
[----:B------:R-:W-:Y:S01]  /*2860*/  UIADD3 UR6, UPT, UPT, UR29, 0x380, URZ ;  /* 0x000003801d067890 */ /* 0x000fe2000fffe0ff */
[----:B------:R-:W-:Y:S01]  /*2870*/  IMAD.MOV.U32 R24, RZ, RZ, RZ ;  /* 0x000000ffff187224 */ /* 0x000fe200078e00ff */
[----:B------:R-:W-:Y:S01]  /*2880*/  UMOV UR26, UR29 ;  /* 0x0000001d001a7c82 */ /* 0x000fe20008000000 */
[----:B------:R-:W-:Y:S01]  /*2890*/  UMOV UR27, 0x40004040 ;  /* 0x40004040001b7882 */ /* 0x000fe20000000000 */
[----:B------:R-:W-:Y:S01]  /*28a0*/  UMOV UR62, 0x0 ;  /* 0x00000000003e7882 */ /* 0x000fe20000000000 */
[----:B------:R-:W-:Y:S01]  /*28b0*/  UMOV UR63, 0x8110490 ;  /* 0x08110490003f7882 */ /* 0x000fe20000000000 */
[----:B------:R-:W-:Y:S01]  /*28c0*/  UIADD3 UR5, UPT, UPT, UR16, 0x28, URZ ;  /* 0x0000002810057890 */ /* 0x000fe2000fffe0ff */
[----:B------:R-:W-:Y:S01]  /*28d0*/  UTCHMMA tmem[UR47], gdesc[UR26], tmem[UR48], tmem[UR64], idesc[UR65], !UPT ;  /* 0x00ff401a2f0079ea */ /* 0x000fe2000f800030 */
[----:B------:R-:W-:Y:S01]  /*28e0*/  UMOV UR21, 0x40004040 ;  /* 0x4000404000157882 */ /* 0x000fe20000000000 */
[----:B------:R-:W-:Y:S01]  /*28f0*/  UMOV UR60, 0x0 ;  /* 0x00000000003c7882 */ /* 0x000fe20000000000 */
[----:B------:R-:W-:Y:S01]  /*2900*/  UMOV UR61, 0x8110490 ;  /* 0x08110490003d7882 */ /* 0x000fe20000000000 */
[----:B------:R-:W-:Y:S01]  /*2910*/  UMOV UR15, 0x40004040 ;  /* 0x40004040000f7882 */ /* 0x000fe20000000000 */
[----:B------:R-:W-:Y:S01]  /*2920*/  UMOV UR58, 0x0 ;  /* 0x00000000003a7882 */ /* 0x000fe20000000000 */
[----:B------:R-:W-:Y:S01]  /*2930*/  UMOV UR59, 0x8110490 ;  /* 0x08110490003b7882 */ /* 0x000fe20000000000 */
[----:B------:R-:W-:Y:S01]  /*2940*/  UMOV UR19, 0x40004040 ;  /* 0x4000404000137882 */ /* 0x000fe20000000000 */
[----:B------:R-:W-:Y:S01]  /*2950*/  UTCHMMA tmem[UR45], gdesc[UR20], tmem[UR46], tmem[UR62], idesc[UR63], UPT ;  /* 0x00ff3e142d0079ea */ /* 0x000fe2000b80002e */
[----:B------:R-:W-:Y:S01]  /*2960*/  UMOV UR56, 0x0 ;  /* 0x0000000000387882 */ /* 0x000fe20000000000 */
[----:B------:R-:W-:Y:S01]  /*2970*/  UMOV UR57, 0x8110490 ;  /* 0x0811049000397882 */ /* 0x000fe20000000000 */
[----:B------:R-:W-:Y:S01]  /*2980*/  UMOV UR13, 0x40004040 ;  /* 0x40004040000d7882 */ /* 0x000fe20000000000 */
[----:B------:R2:W-:Y:S01]  /*2990*/  UTCHMMA tmem[UR42], gdesc[UR14], tmem[UR43], tmem[UR60], idesc[UR61], UPT ;  /* 0x00ff3c0e2a0079ea */ /* 0x0005e2000b80002b */
        /* <DEDUP_REMOVED lines=12> */
[----:B------:R4:W-:Y:S01]  /*2a60*/  UTCHMMA tmem[UR34], gdesc[UR8], tmem[UR35], tmem[UR52], idesc[UR53], UPT ;  /* 0x00ff3408220079ea */ /* 0x0009e2000b800023 */
[----:B------:R4:W-:Y:S01]  /*2a70*/  UTCHMMA tmem[UR17], gdesc[UR6], tmem[UR32], tmem[UR50], idesc[UR51], UPT ;  /* 0x00ff3206110079ea */ /* 0x0009e2000b800020 */
[----:B------:R4:W-:Y:S01]  /*2a80*/  UTCBAR [UR5], URZ ;  /* 0x000000ff050073e9 */ /* 0x0009e200080000ff */
[----:B------:R-:W-:-:S04]  /*2a90*/  ULOP3.LUT UR4, URZ, UR44, URZ, 0x33, !UPT ;  /* 0x0000002cff047292 */ /* 0x000fc8000f8e33ff */
[----:B------:R-:W-:-:S04]  /*2aa0*/  UIADD3 UR4, UPT, UPT, UR30, UR4, URZ ;  /* 0x000000041e047290 */ /* 0x000fc8000fffe0ff */
[----:B------:R-:W-:Y:S01]  /*2ab0*/  UISETP.GE.AND UP0, UPT, UR4, 0x1, UPT ;  /* 0x000000010400788c */ /* 0x000fe2000bf06270 */
[----:B--2---:R-:W-:Y:S01]  /*2ac0*/  UMOV UR14, URZ ;  /* 0x000000ff000e7c82 */ /* 0x004fe20008000000 */
[----:B---3--:R-:W-:-:S07]  /*2ad0*/  UMOV UR18, URZ ;  /* 0x000000ff00127c82 */ /* 0x008fce0008000000 */
[----:B------:R-:W-:Y:S05]  /*2ae0*/  BRA.U !UP0, `(.L_x_38) ;  /* 0x0000001508387547 */ /* 0x000fea000b800000 */
[----:B----4-:R-:W-:Y:S01]  /*2af0*/  UIADD3 UR13, UPT, UPT, UR16, 0x60, URZ ;  /* 0x00000060100d7890 */ /* 0x010fe2000fffe0ff */
[----:B------:R-:W-:Y:S01]  /*2b00*/  HFMA2 R23, -RZ, RZ, 0, 5.9604644775390625e-08 ;  /* 0x00000001ff177431 */ /* 0x000fe200000001ff */
[----:B------:R-:W-:Y:S01]  /*2b10*/  UIADD3 UR12, UPT, UPT, UR16, 0xb0, URZ ;  /* 0x000000b0100c7890 */ /* 0x000fe2000fffe0ff */
[----:B------:R-:W-:Y:S01]  /*2b20*/  HFMA2 R18, -RZ, RZ, 0, 0 ;  /* 0x00000000ff127431 */ /* 0x000fe200000001ff */
[----:B------:R-:W-:Y:S01]  /*2b30*/  UIADD3 UR9, UPT, UPT, UR16, 0x88, URZ ;  /* 0x0000008810097890 */ /* 0x000fe2000fffe0ff */
[----:B------:R-:W-:Y:S01]  /*2b40*/  HFMA2 R14, -RZ, RZ, 0, 9.5367431640625e-07 ;  /* 0x00000010ff0e7431 */ /* 0x000fe200000001ff */
[----:B------:R-:W-:Y:S01]  /*2b50*/  MOV R3, UR13 ;  /* 0x0000000d00037c02 */ /* 0x000fe20008000f00 */
[----:B------:R-:W-:Y:S01]  /*2b60*/  UIADD3 UR10, UPT, UPT, UR22, 0x80, URZ ;  /* 0x00000080160a7890 */ /* 0x000fe2000fffe0ff */
[----:B------:R-:W-:Y:S01]  /*2b70*/  MOV R3, UR12 ;  /* 0x0000000c00037c02 */ /* 0x000fe20008000f00 */
[----:B------:R-:W-:Y:S01]  /*2b80*/  UMOV UR12, UR28 ;  /* 0x0000001c000c7c82 */ /* 0x000fe20008000000 */
[----:B------:R-:W-:Y:S01]  /*2b90*/  IMAD.U32 R3, RZ, RZ, UR9 ;  /* 0x00000009ff037e24 */ /* 0x000fe2000f8e00ff */
[----:B------:R-:W-:Y:S01]  /*2ba0*/  UIADD3 UR9, UPT, UPT, UR16, 0x70, URZ ;  /* 0x0000007010097890 */ /* 0x000fe2000fffe0ff */
[----:B------:R-:W-:Y:S01]  /*2bb0*/  IMAD.U32 R34, RZ, RZ, UR12 ;  /* 0x0000000cff227e24 */ /* 0x000fe2000f8e00ff */
[----:B------:R-:W-:Y:S01]  /*2bc0*/  UMOV UR12, UR31 ;  /* 0x0000001f000c7c82 */ /* 0x000fe20008000000 */
[----:B------:R-:W-:Y:S01]  /*2bd0*/  UIADD3 UR6, UPT, UPT, UR22, 0x100, URZ ;  /* 0x0000010016067890 */ /* 0x000fe2000fffe0ff */
[----:B------:R-:W-:Y:S01]  /*2be0*/  IMAD.U32 R32, RZ, RZ, UR12 ;  /* 0x0000000cff207e24 */ /* 0x000fe2000f8e00ff */
[----:B------:R-:W-:Y:S01]  /*2bf0*/  UIADD3 UR4, UPT, UPT, UR22, 0x180, URZ ;  /* 0x0000018016047890 */ /* 0x000fe2000fffe0ff */
[----:B------:R-:W-:Y:S01]  /*2c00*/  MOV R3, UR9 ;  /* 0x0000000900037c02 */ /* 0x000fe20008000f00 */
[----:B------:R-:W-:Y:S01]  /*2c10*/  UIADD3 UR9, UPT, UPT, UR16, 0x28, URZ ;  /* 0x0000002810097890 */ /* 0x000fe2000fffe0ff */
[----:B------:R-:W-:Y:S01]  /*2c20*/  HFMA2 R10, -RZ, RZ, 0, 1.9073486328125e-06 ;  /* 0x00000020ff0a7431 */ /* 0x000fe200000001ff */
[----:B------:R-:W-:Y:S01]  /*2c30*/  UMOV UR12, UR33 ;  /* 0x00000021000c7c82 */ /* 0x000fe20008000000 */
[----:B------:R-:W-:Y:S01]  /*2c40*/  UMOV UR13, 0x40004040 ;  /* 0x40004040000d7882 */ /* 0x000fe20000000000 */
[----:B------:R-:W-:Y:S01]  /*2c50*/  IMAD.U32 R30, RZ, RZ, UR12 ;  /* 0x0000000cff1e7e24 */ /* 0x000fe2000f8e00ff */
[----:B------:R-:W-:Y:S01]  /*2c60*/  UMOV UR12, UR29 ;  /* 0x0000001d000c7c82 */ /* 0x000fe20008000000 */
[----:B------:R-:W-:Y:S01]  /*2c70*/  HFMA2 R6, -RZ, RZ, 0, 2.86102294921875e-06 ;  /* 0x00000030ff067431 */ /* 0x000fe200000001ff */
[----:B------:R-:W-:Y:S01]  /*2c80*/  UMOV UR11, 0x40004040 ;  /* 0x40004040000b7882 */ /* 0x000fe20000000000 */
[----:B------:R-:W-:Y:S01]  /*2c90*/  UMOV UR7, 0x40004040 ;  /* 0x4000404000077882 */ /* 0x000fe20000000000 */
[----:B------:R-:W-:Y:S01]  /*2ca0*/  UMOV UR5, 0x40004040 ;  /* 0x4000404000057882 */ /* 0x000fe20000000000 */
[----:B------:R-:W-:Y:S01]  /*2cb0*/  IMAD.U32 R3, RZ, RZ, UR9 ;  /* 0x00000009ff037e24 */ /* 0x000fe2000f8e00ff */
[----:B------:R-:W-:Y:S01]  /*2cc0*/  MOV R35, UR13 ;  /* 0x0000000d00237c02 */ /* 0x000fe20008000f00 */
[----:B------:R-:W-:Y:S01]  /*2cd0*/  IMAD.MOV.U32 R24, RZ, RZ, RZ ;  /* 0x000000ffff187224 */ /* 0x000fe200078e00ff */
[----:B------:R-:W-:Y:S01]  /*2ce0*/  MOV R33, UR13 ;  /* 0x0000000d00217c02 */ /* 0x000fe20008000f00 */
[----:B------:R-:W-:Y:S01]  /*2cf0*/  IMAD.U32 R29, RZ, RZ, UR13 ;  /* 0x0000000dff1d7e24 */ /* 0x000fe2000f8e00ff */
[----:B------:R-:W-:Y:S01]  /*2d00*/  MOV R31, UR13 ;  /* 0x0000000d001f7c02 */ /* 0x000fe20008000f00 */
[----:B------:R-:W-:Y:S01]  /*2d10*/  IMAD.MOV.U32 R21, RZ, RZ, RZ ;  /* 0x000000ffff157224 */ /* 0x000fe200078e00ff */
[----:B------:R-:W-:Y:S01]  /*2d20*/  MOV R28, UR12 ;  /* 0x0000000c001c7c02 */ /* 0x000fe20008000f00 */
[----:B------:R-:W-:Y:S01]  /*2d30*/  IMAD.MOV.U32 R17, RZ, RZ, 0x80 ;  /* 0x00000080ff117424 */ /* 0x000fe200078e00ff */
[----:B------:R-:W-:Y:S01]  /*2d40*/  MOV R22, RZ ;  /* 0x000000ff00167202 */ /* 0x000fe20000000f00 */
[----:B------:R-:W-:Y:S01]  /*2d50*/  IMAD.MOV.U32 R15, RZ, RZ, 0x80 ;  /* 0x00000080ff0f7424 */ /* 0x000fe200078e00ff */
[----:B------:R-:W-:Y:S01]  /*2d60*/  MOV R16, 0x8 ;  /* 0x0000000800107802 */ /* 0x000fe20000000f00 */
[----:B------:R-:W-:Y:S01]  /*2d70*/  IMAD.MOV.U32 R13, RZ, RZ, 0x80 ;  /* 0x00000080ff0d7424 */ /* 0x000fe200078e00ff */
[----:B------:R-:W-:Y:S01]  /*2d80*/  MOV R12, 0x18 ;  /* 0x00000018000c7802 */ /* 0x000fe20000000f00 */
[----:B------:R-:W-:Y:S01]  /*2d90*/  IMAD.MOV.U32 R11, RZ, RZ, 0x80 ;  /* 0x00000080ff0b7424 */ /* 0x000fe200078e00ff */
[----:B------:R-:W-:Y:S01]  /*2da0*/  MOV R8, 0x28 ;  /* 0x0000002800087802 */ /* 0x000fe20000000f00 */
[----:B------:R-:W-:Y:S01]  /*2db0*/  IMAD.MOV.U32 R9, RZ, RZ, 0x80 ;  /* 0x00000080ff097424 */ /* 0x000fe200078e00ff */
[----:B------:R-:W-:Y:S01]  /*2dc0*/  MOV R4, 0x38 ;  /* 0x0000003800047802 */ /* 0x000fe20000000f00 */
[----:B-1----:R-:W-:Y:S01]  /*2dd0*/  IMAD.MOV.U32 R7, RZ, RZ, 0x80 ;  /* 0x00000080ff077424 */ /* 0x002fe200078e00ff */
[----:B------:R-:W-:Y:S01]  /*2de0*/  MOV R40, UR10 ;  /* 0x0000000a00287c02 */ /* 0x000fe20008000f00 */
[----:B------:R-:W-:Y:S01]  /*2df0*/  IMAD.MOV.U32 R5, RZ, RZ, 0x80 ;  /* 0x00000080ff057424 */ /* 0x000fe200078e00ff */
[----:B------:R-:W-:Y:S01]  /*2e00*/  MOV R38, UR6 ;  /* 0x0000000600267c02 */ /* 0x000fe20008000f00 */
[----:B------:R-:W-:Y:S01]  /*2e10*/  IMAD.MOV.U32 R3, RZ, RZ, 0x80 ;  /* 0x00000080ff037424 */ /* 0x000fe200078e00ff */
[----:B------:R-:W-:Y:S01]  /*2e20*/  MOV R36, UR4 ;  /* 0x0000000400247c02 */ /* 0x000fe20008000f00 */
[----:B------:R-:W-:Y:S01]  /*2e30*/  IMAD.U32 R41, RZ, RZ, UR11 ;  /* 0x0000000bff297e24 */ /* 0x000fe2000f8e00ff */
[----:B------:R-:W-:Y:S01]  /*2e40*/  UIADD3 UR19, UPT, UPT, -UR30, UR44, URZ ;  /* 0x0000002c1e137290 */ /* 0x000fe2000fffe1ff */
[----:B------:R-:W-:Y:S01]  /*2e50*/  IMAD.U32 R39, RZ, RZ, UR7 ;  /* 0x00000007ff277e24 */ /* 0x000fe2000f8e00ff */
[----:B------:R-:W-:Y:S01]  /*2e60*/  UIADD3 UR54, UPT, UPT, UR28, 0x2, URZ ;  /* 0x000000021c367890 */ /* 0x000fe2000fffe0ff */
[----:B------:R-:W-:Y:S01]  /*2e70*/  IMAD.U32 R37, RZ, RZ, UR5 ;  /* 0x00000005ff257e24 */ /* 0x000fe2000f8e00ff */
[----:B------:R-:W-:-:S02]  /*2e80*/  UIADD3 UR52, UPT, UPT, UR28, 0x4, URZ ;  /* 0x000000041c347890 */ /* 0x000fc4000fffe0ff */
[----:B------:R-:W-:Y:S02]  /*2e90*/  UIADD3 UR50, UPT, UPT, UR28, 0x6, URZ ;  /* 0x000000061c327890 */ /* 0x000fe4000fffe0ff */
[----:B------:R-:W-:Y:S02]  /*2ea0*/  UIADD3 UR48, UPT, UPT, UR31, 0x2, URZ ;  /* 0x000000021f307890 */ /* 0x000fe4000fffe0ff */
[----:B------:R-:W-:Y:S02]  /*2eb0*/  UIADD3 UR44, UPT, UPT, UR31, 0x4, URZ ;  /* 0x000000041f2c7890 */ /* 0x000fe4000fffe0ff */
[----:B------:R-:W-:Y:S02]  /*2ec0*/  UIADD3 UR40, UPT, UPT, UR31, 0x6, URZ ;  /* 0x000000061f287890 */ /* 0x000fe4000fffe0ff */
[----:B------:R-:W-:Y:S02]  /*2ed0*/  UIADD3 UR46, UPT, UPT, UR33, 0x2, URZ ;  /* 0x00000002212e7890 */ /* 0x000fe4000fffe0ff */
        /* <DEDUP_REMOVED lines=19> */
[----:B------:R-:W-:Y:S01]  /*3010*/  UIADD3 UR56, UPT, UPT, UR24, 0x380, URZ ;  /* 0x0000038018387890 */ /* 0x000fe2000fffe0ff */
[----:B------:R-:W-:Y:S01]  /*3020*/  UMOV UR8, 0x1 ;  /* 0x0000000100087882 */ /* 0x000fe20000000000 */
[----:B------:R-:W-:Y:S01]  /*3030*/  UMOV UR17, URZ ;  /* 0x000000ff00117c82 */ /* 0x000fe20008000000 */
[----:B------:R-:W-:Y:S01]  /*3040*/  UMOV UR14, URZ ;  /* 0x000000ff000e7c82 */ /* 0x000fe20008000000 */
        /* <DEDUP_REMOVED lines=26> */
[----:B------:R-:W-:-:S05]  /*31f0*/  UMOV UR21, 0x40004040 ;  /* 0x4000404000157882 */ /* 0x000fca0000000000 */
.L_x_44:
[----:B------:R-:W-:Y:S01]  /*3200*/  ULEA UR4, UR8, UR16, 0x3 ;  /* 0x0000001008047291 */ /* 0x000fe2000f8e18ff */
[----:B------:R-:W-:Y:S08]  /*3210*/  SHF.L.U32 R20, R22, 0x1f, RZ ;  /* 0x0000001f16147819 */ /* 0x000ff000000006ff */
[----:B-1----:R-:W1:Y:S02]  /*3220*/  SYNCS.PHASECHK.TRANS64.TRYWAIT P0, [UR4], R20 ;  /* 0x00000014ff0075a7 */ /* 0x002e640008001104 */
[----:B-1-3--:R-:W-:Y:S05]  /*3230*/  @!P0 BRA `(.L_x_39) ;  /* 0x0000005400d48947 */ /* 0x00afea0003800000 */
.L_x_109:
[----:B------:R-:W-:Y:S01]  /*3240*/  UIADD3 UR15, UPT, UPT, UR16, 0x60, URZ ;  /* 0x00000060100f7890 */ /* 0x000fe2000fffe0ff */
[----:B-1----:R-:W-:Y:S01]  /*3250*/  IMAD.U32 R27, R24, -0x80000000, RZ ;  /* 0x80000000181b7824 */ /* 0x002fe200078e00ff */
[----:B------:R-:W-:Y:S01]  /*3260*/  UISETP.NE.U32.AND UP0, UPT, UR14, URZ, UPT ;  /* 0x000000ff0e00728c */ /* 0x000fe2000bf05070 */
[----:B------:R-:W-:Y:S01]  /*3270*/  R2UR UR12, R34 ;  /* 0x00000000220c72ca */ /* 0x000fe200000e0000 */
[----:B------:R-:W-:Y:S01]  /*3280*/  UMOV UR11, 0x40004040 ;  /* 0x40004040000b7882 */ /* 0x000fe20000000000 */
[----:B------:R-:W-:Y:S01]  /*3290*/  R2UR UR13, R35 ;  /* 0x00000000230d72ca */ /* 0x000fe200000e0000 */
[----:B------:R-:W-:Y:S01]  /*32a0*/  UMOV UR9, 0x40004040 ;  /* 0x4000404000097882 */ /* 0x000fe20000000000 */
[----:B------:R-:W-:Y:S01]  /*32b0*/  UMOV UR7, 0x40004040 ;  /* 0x4000404000077882 */ /* 0x000fe20000000000 */
[----:B------:R-:W-:Y:S01]  /*32c0*/  UMOV UR18, UR8 ;  /* 0x0000000800127c82 */ /* 0x000fe20008000000 */
[----:B------:R-:W-:Y:S01]  /*32d0*/  IMAD.MOV.U32 R19, RZ, RZ, RZ ;  /* 0x000000ffff137224 */ /* 0x000fe200078e00ff */
[----:B------:R-:W-:Y:S01]  /*32e0*/  ULEA UR4, UR18, UR16, 0xe ;  /* 0x0000001012047291 */ /* 0x000fe2000f8e70ff */
[----:B------:R-:W-:Y:S01]  /*32f0*/  MOV.SPILL R26, UR21 ;  /* 0x00000015001a7c02 */ /* 0x000fe20009000f00 */
[----:B------:R-:W-:Y:S01]  /*3300*/  UMOV UR21, 0x8200490 ;  /* 0x0820049000157882 */ /* 0x000fe20000000000 */
[----:B------:R-:W-:Y:S01]  /*3310*/  MOV.SPILL R20, UR20 ;  /* 0x0000001400147c02 */ /* 0x000fe20009000f00 */
[----:B------:R-:W-:Y:S01]  /*3320*/  UIADD3 UR4, UPT, UPT, UR4, 0x400, URZ ;  /* 0x0000040004047890 */ /* 0x000fe2000fffe0ff */
[C---:B------:R-:W-:Y:S01]  /*3330*/  R2UR UR5, R19.reuse ;  /* 0x00000000130572ca */ /* 0x040fe200000e0000 */
[----:B------:R-:W-:Y:S02]  /*3340*/  UMOV UR20, 0x0 ;  /* 0x0000000000147882 */ /* 0x000fe40000000000 */
[----:B------:R-:W-:Y:S04]  /*3350*/  USHF.R.U32.HI UR4, URZ, 0x4, UR4 ;  /* 0x00000004ff047899 */ /* 0x000fe80008011604 */
[----:B------:R-:W-:Y:S04]  /*3360*/  ULOP3.LUT UR4, UR4, 0x3fc0, URZ, 0xc0, !UPT ;  /* 0x00003fc004047892 */ /* 0x000fe8000f8ec0ff */
[----:B------:R-:W-:Y:S04]  /*3370*/  ULOP3.LUT UR10, UR4, 0x10000, URZ, 0xfc, !UPT ;  /* 0x00010000040a7892 */ /* 0x000fe8000f8efcff */
[----:B------:R-:W-:Y:S02]  /*3380*/  UIADD3 UR8, UPT, UPT, UR10, 0x2, URZ ;  /* 0x000000020a087890 */ /* 0x000fe4000fffe0ff */
[----:B------:R-:W-:Y:S02]  /*3390*/  UIADD3 UR6, UPT, UPT, UR10, 0x4, URZ ;  /* 0x000000040a067890 */ /* 0x000fe4000fffe0ff */
[----:B------:R-:W-:Y:S01]  /*33a0*/  UIADD3 UR4, UPT, UPT, UR10, 0x6, URZ ;  /* 0x000000060a047890 */ /* 0x000fe2000fffe0ff */
[----:B------:R1:W-:Y:S02]  /*33b0*/  UTCHMMA gdesc[UR12], gdesc[UR10], tmem[UR5], tmem[UR20], idesc[UR21], !UPT ;  /* 0x00ff140a0c0075ea */ /* 0x0003e4000f800005 */
[C---:B-1----:R-:W-:Y:S01]  /*33c0*/  R2UR UR13, R19.reuse ;  /* 0x00000000130d72ca */ /* 0x042fe200000e0000 */
[----:B------:R-:W-:Y:S01]  /*33d0*/  UMOV UR5, 0x40004040 ;  /* 0x4000404000057882 */ /* 0x000fe20000000000 */
[C---:B------:R-:W-:Y:S02]  /*33e0*/  R2UR UR12, R19.reuse ;  /* 0x00000000130c72ca */ /* 0x040fe400000e0000 */
[----:B------:R-:W-:Y:S01]  /*33f0*/  R2UR UR10, R19 ;  /* 0x00000000130a72ca */ /* 0x000fe200000e0000 */
[----:B------:R-:W-:Y:S08]  /*3400*/  IMAD.MOV.U32 R19, RZ, RZ, 0x140 ;  /* 0x00000140ff137424 */ /* 0x000ff000078e00ff */
[----:B------:R1:W-:Y:S02]  /*3410*/  UTCHMMA gdesc[UR54], gdesc[UR8], tmem[UR13], tmem[UR20], idesc[UR21], UPT ;  /* 0x00ff1408360075ea */ /* 0x0003e4000b80000d */
[----:B-1----:R-:W-:Y:S01]  /*3420*/  UMOV UR8, 0x0 ;  /* 0x0000000000087882 */ /* 0x002fe20000000000 */
[----:B------:R-:W-:Y:S01]  /*3430*/  UMOV UR9, 0x8200490 ;  /* 0x0820049000097882 */ /* 0x000fe20000000000 */
[----:B------:R-:W-:Y:S01]  /*3440*/  R2UR.FILL UR21, R26 ;  /* 0x000000001a1572ca */ /* 0x000fe200004e0000 */
[----:B------:R-:W-:Y:S01]  /*3450*/  UTCHMMA gdesc[UR52], gdesc[UR6], tmem[UR12], tmem[UR8], idesc[UR9], UPT ;  /* 0x00ff0806340075ea */ /* 0x000fe2000b80000c */
[----:B------:R1:W-:Y:S01]  /*3460*/  UTCHMMA gdesc[UR50], gdesc[UR4], tmem[UR10], tmem[UR8], idesc[UR9], UPT ;  /* 0x00ff0804320075ea */ /* 0x0003e2000b80000a */
[----:B------:R2:W-:Y:S01]  /*3470*/  UTCBAR [UR15], URZ ;  /* 0x000000ff0f0073e9 */ /* 0x0005e200080000ff */
[----:B------:R-:W3:Y:S01]  /*3480*/  SYNCS.PHASECHK.TRANS64.TRYWAIT P0, [UR16+0x80], R27 ;  /* 0x0000801bff0075a7 */ /* 0x000ee20008001110 */
[----:B------:R-:W-:Y:S01]  /*3490*/  R2UR.FILL UR20, R20 ;  /* 0x00000000141472ca */ /* 0x000fe200004e0000 */
[----:B------:R-:W-:Y:S01]  /*34a0*/  IMAD.MOV.U32 R20, RZ, RZ, 0xc0 ;  /* 0x000000c0ff147424 */ /* 0x000fe200078e00ff */
[----:B-1----:R-:W-:Y:S04]  /*34b0*/  ULEA UR8, UR17, UR16, 0xe ;  /* 0x0000001011087291 */ /* 0x002fe8000f8e70ff */
[----:B------:R-:W-:Y:S04]  /*34c0*/  UIADD3 UR6, UPT, UPT, UR8, 0x400, URZ ;  /* 0x0000040008067890 */ /* 0x000fe8000fffe0ff */
[----:B------:R-:W-:Y:S01]  /*34d0*/  USHF.R.U32.HI UR6, URZ, 0x4, UR6 ;  /* 0x00000004ff067899 */ /* 0x000fe20008011606 */
[----:B--23--:R-:W-:Y:S11]  /*34e0*/  @!P0 BRA `(.L_x_40) ;  /* 0x0000005400488947 */ /* 0x00cff60003800000 */
.L_x_111:
[----:B------:R-:W-:Y:S01]  /*34f0*/  R2UR UR4, R20 ;  /* 0x00000000140472ca */ /* 0x000fe200000e0000 */
[----:B------:R-:W-:Y:S01]  /*3500*/  UMOV UR8, 0x0 ;  /* 0x0000000000087882 */ /* 0x000fe20000000000 */
[----:B------:R-:W-:Y:S01]  /*3510*/  R2UR UR5, R19 ;  /* 0x00000000130572ca */ /* 0x000fe200000e0000 */
[----:B------:R-:W-:Y:S01]  /*3520*/  IMAD.MOV.U32 R20, RZ, RZ, 0xc8 ;  /* 0x000000c8ff147424 */ /* 0x000fe200078e00ff */
[----:B------:R-:W-:Y:S01]  /*3530*/  MOV.SPILL R27, UR19 ;  /* 0x00000013001b7c02 */ /* 0x000fe20009000f00 */
[----:B------:R-:W-:Y:S01]  /*3540*/  IMAD.MOV.U32 R19, RZ, RZ, 0x140 ;  /* 0x00000140ff137424 */ /* 0x000fe200078e00ff */
[----:B-1----:R-:W-:Y:S01]  /*3550*/  MOV.SPILL R26, UR18 ;  /* 0x00000012001a7c02 */ /* 0x002fe20009000f00 */
[----:B------:R-:W-:Y:S01]  /*3560*/  UMOV UR9, 0x8110490 ;  /* 0x0811049000097882 */ /* 0x000fe20000000000 */
[----:B------:R-:W-:Y:S01]  /*3570*/  R2UR UR12, R20 ;  /* 0x00000000140c72ca */ /* 0x000fe200000e0000 */
[----:B------:R-:W-:Y:S01]  /*3580*/  UMOV UR11, 0x40004040 ;  /* 0x40004040000b7882 */ /* 0x000fe20000000000 */
[C---:B------:R-:W-:Y:S01]  /*3590*/  R2UR UR13, R19.reuse ;  /* 0x00000000130d72ca */ /* 0x040fe200000e0000 */
[----:B------:R-:W-:Y:S01]  /*35a0*/  ULOP3.LUT UR10, UR6, 0x3fc0, URZ, 0xc0, !UPT ;  /* 0x00003fc0060a7892 */ /* 0x000fe2000f8ec0ff */
[----:B------:R-:W-:Y:S01]  /*35b0*/  IMAD.MOV.U32 R20, RZ, RZ, 0xd0 ;  /* 0x000000d0ff147424 */ /* 0x000fe200078e00ff */
[----:B------:R-:W-:Y:S01]  /*35c0*/  UMOV UR7, 0x40004040 ;  /* 0x4000404000077882 */ /* 0x000fe20000000000 */
[----:B------:R-:W-:Y:S01]  /*35d0*/  UMOV UR14, 0x0 ;  /* 0x00000000000e7882 */ /* 0x000fe20000000000 */
[----:B------:R-:W-:Y:S01]  /*35e0*/  UIADD3 UR6, UPT, UPT, UR10, 0x80, URZ ;  /* 0x000000800a067890 */ /* 0x000fe2000fffe0ff */
[----:B------:R-:W-:Y:S01]  /*35f0*/  UMOV UR15, 0x8110490 ;  /* 0x08110490000f7882 */ /* 0x000fe20000000000 */
[----:B------:R-:W-:Y:S01]  /*3600*/  UMOV UR18, 0x0 ;  /* 0x0000000000127882 */ /* 0x000fe20000000000 */
[----:B------:R-:W-:Y:S02]  /*3610*/  UMOV UR19, 0x8110490 ;  /* 0x0811049000137882 */ /* 0x000fe40000000000 */
[----:B------:R1:W-:Y:S04]  /*3620*/  UTCHMMA tmem[UR4], gdesc[UR10], tmem[UR5], tmem[UR8], idesc[UR9], UP0 ;  /* 0x00ff080a040079ea */ /* 0x0003e80008000005 */
[----:B------:R2:W-:Y:S01]  /*3630*/  UTCHMMA tmem[UR12], gdesc[UR6], tmem[UR13], tmem[UR8], idesc[UR9], UPT ;  /* 0x00ff08060c0079ea */ /* 0x0005e2000b80000d */
[C---:B-1----:R-:W-:Y:S01]  /*3640*/  R2UR UR11, R19.reuse ;  /* 0x00000000130b72ca */ /* 0x042fe200000e0000 */
[----:B------:R-:W-:Y:S01]  /*3650*/  UIADD3 UR4, UPT, UPT, UR10, 0x100, URZ ;  /* 0x000001000a047890 */ /* 0x000fe2000fffe0ff */
[----:B------:R-:W-:Y:S01]  /*3660*/  UMOV UR5, 0x40004040 ;  /* 0x4000404000057882 */ /* 0x000fe20000000000 */
[----:B--2---:R-:W-:Y:S01]  /*3670*/  R2UR UR9, R20 ;  /* 0x00000000140972ca */ /* 0x004fe200000e0000 */
[----:B------:R-:W-:Y:S01]  /*3680*/  IMAD.MOV.U32 R20, RZ, RZ, 0xd8 ;  /* 0x000000d8ff147424 */ /* 0x000fe200078e00ff */
[C---:B------:R-:W-:Y:S01]  /*3690*/  R2UR UR12, R19.reuse ;  /* 0x00000000130c72ca */ /* 0x040fe200000e0000 */
[----:B------:R-:W-:Y:S03]  /*36a0*/  UIADD3 UR6, UPT, UPT, UR10, 0x180, URZ ;  /* 0x000001800a067890 */ /* 0x000fe6000fffe0ff */
[----:B------:R-:W-:Y:S01]  /*36b0*/  R2UR UR8, R20 ;  /* 0x00000000140872ca */ /* 0x000fe200000e0000 */
[----:B------:R-:W-:Y:S05]  /*36c0*/  IMAD.MOV.U32 R20, RZ, RZ, 0xe0 ;  /* 0x000000e0ff147424 */ /* 0x000fea00078e00ff */
[----:B------:R-:W-:Y:S01]  /*36d0*/  R2UR UR13, R20 ;  /* 0x00000000140d72ca */ /* 0x000fe200000e0000 */
[----:B------:R1:W-:Y:S01]  /*36e0*/  UTCHMMA tmem[UR9], gdesc[UR4], tmem[UR11], tmem[UR14], idesc[UR15], UPT ;  /* 0x00ff0e04090079ea */ /* 0x0003e2000b80000b */
[----:B------:R-:W-:Y:S05]  /*36f0*/  IMAD.MOV.U32 R20, RZ, RZ, 0xe8 ;  /* 0x000000e8ff147424 */ /* 0x000fea00078e00ff */
[----:B------:R2:W-:Y:S01]  /*3700*/  UTCHMMA tmem[UR8], gdesc[UR6], tmem[UR12], tmem[UR14], idesc[UR15], UPT ;  /* 0x00ff0e06080079ea */ /* 0x0005e2000b80000c */
[----:B-1----:R-:W-:Y:S01]  /*3710*/  R2UR UR11, R20 ;  /* 0x00000000140b72ca */ /* 0x002fe200000e0000 */
[----:B------:R-:W-:Y:S01]  /*3720*/  UIADD3 UR4, UPT, UPT, UR10, 0x200, URZ ;  /* 0x000002000a047890 */ /* 0x000fe2000fffe0ff */
[----:B------:R-:W-:Y:S01]  /*3730*/  IMAD.MOV.U32 R20, RZ, RZ, 0xf0 ;  /* 0x000000f0ff147424 */ /* 0x000fe200078e00ff */
[----:B------:R-:W-:Y:S01]  /*3740*/  UMOV UR9, 0x40004040 ;  /* 0x4000404000097882 */ /* 0x000fe20000000000 */
[C---:B--2---:R-:W-:Y:S01]  /*3750*/  R2UR UR15, R19.reuse ;  /* 0x00000000130f72ca */ /* 0x044fe200000e0000 */
[----:B------:R-:W-:Y:S01]  /*3760*/  UMOV UR12, 0x0 ;  /* 0x00000000000c7882 */ /* 0x000fe20000000000 */
[----:B------:R-:W-:Y:S01]  /*3770*/  R2UR UR14, R19 ;  /* 0x00000000130e72ca */ /* 0x000fe200000e0000 */
[----:B------:R-:W-:Y:S02]  /*3780*/  UIADD3 UR8, UPT, UPT, UR10, 0x280, URZ ;  /* 0x000002800a087890 */ /* 0x000fe4000fffe0ff */
[----:B------:R-:W-:Y:S08]  /*3790*/  UIADD3 UR6, UPT, UPT, UR10, 0x300, URZ ;  /* 0x000003000a067890 */ /* 0x000ff0000fffe0ff */
[----:B------:R1:W-:Y:S02]  /*37a0*/  UTCHMMA tmem[UR13], gdesc[UR4], tmem[UR15], tmem[UR18], idesc[UR19], UPT ;  /* 0x00ff12040d0079ea */ /* 0x0003e4000b80000f */
[----:B-1----:R-:W-:Y:S01]  /*37b0*/  R2UR.FILL UR18, R26 ;  /* 0x000000001a1272ca */ /* 0x002fe200004e0000 */
[----:B------:R-:W-:Y:S01]  /*37c0*/  UMOV UR13, 0x8110490 ;  /* 0x08110490000d7882 */ /* 0x000fe20000000000 */
[----:B------:R-:W-:Y:S01]  /*37d0*/  R2UR.FILL UR19, R27 ;  /* 0x000000001b1372ca */ /* 0x000fe200004e0000 */
[----:B------:R1:W-:Y:S01]  /*37e0*/  UTCHMMA tmem[UR11], gdesc[UR8], tmem[UR14], tmem[UR12], idesc[UR13], UPT ;  /* 0x00ff0c080b0079ea */ /* 0x0003e2000b80000e */
[----:B------:R-:W-:Y:S01]  /*37f0*/  IMAD.MOV.U32 R26, RZ, RZ, 0xf8 ;  /* 0x000000f8ff1a7424 */ /* 0x000fe200078e00ff */
[----:B------:R-:W-:Y:S01]  /*3800*/  UIADD3 UR4, UPT, UPT, UR10, 0x380, URZ ;  /* 0x000003800a047890 */ /* 0x000fe2000fffe0ff */
[----:B------:R-:W-:Y:S03]  /*3810*/  UMOV UR15, 0x8110490 ;  /* 0x08110490000f7882 */ /* 0x000fe60000000000 */
[----:B------:R-:W-:Y:S01]  /*3820*/  R2UR UR10, R26 ;  /* 0x000000001a0a72ca */ /* 0x000fe200000e0000 */
[----:B------:R-:W-:Y:S01]  /*3830*/  IMAD.U32 R26, R21, -0x80000000, RZ ;  /* 0x80000000151a7824 */ /* 0x000fe200078e00ff */
[----:B-1----:R-:W-:Y:S01]  /*3840*/  R2UR UR12, R20 ;  /* 0x00000000140c72ca */ /* 0x002fe200000e0000 */
[----:B------:R-:W-:Y:S01]  /*3850*/  IMAD.U32 R20, R23, -0x80000000, RZ ;  /* 0x8000000017147824 */ /* 0x000fe200078e00ff */
[C---:B------:R-:W-:Y:S01]  /*3860*/  R2UR UR13, R19.reuse ;  /* 0x00000000130d72ca */ /* 0x040fe200000e0000 */
[----:B------:R-:W-:Y:S01]  /*3870*/  UMOV UR14, 0x0 ;  /* 0x00000000000e7882 */ /* 0x000fe20000000000 */
[----:B------:R-:W-:Y:S01]  /*3880*/  R2UR UR11, R19 ;  /* 0x00000000130b72ca */ /* 0x000fe200000e0000 */
[----:B------:R-:W-:Y:S01]  /*3890*/  UMOV UR8, 0x0 ;  /* 0x0000000000087882 */ /* 0x000fe20000000000 */
[----:B------:R-:W-:Y:S01]  /*38a0*/  UMOV UR9, 0x8110490 ;  /* 0x0811049000097882 */ /* 0x000fe20000000000 */
[----:B------:R-:W-:Y:S08]  /*38b0*/  IMAD.MOV.U32 R19, RZ, RZ, 0xc0 ;  /* 0x000000c0ff137424 */ /* 0x000ff000078e00ff */
[----:B------:R1:W-:Y:S02]  /*38c0*/  UTCHMMA tmem[UR12], gdesc[UR6], tmem[UR13], tmem[UR14], idesc[UR15], UPT ;  /* 0x00ff0e060c0079ea */ /* 0x0003e4000b80000d */
[----:B------:R2:W-:Y:S01]  /*38d0*/  UTCHMMA tmem[UR10], gdesc[UR4], tmem[UR11], tmem[UR8], idesc[UR9], UPT ;  /* 0x00ff08040a0079ea */ /* 0x0005e2000b80000b */
[----:B-1----:R-:W-:Y:S02]  /*38e0*/  R2UR UR7, R19 ;  /* 0x00000000130772ca */ /* 0x002fe400000e0000 */
[----:B--2---:R-:W-:Y:S01]  /*38f0*/  R2UR UR4, R40 ;  /* 0x00000000280472ca */ /* 0x004fe200000e0000 */
[----:B------:R-:W-:Y:S01]  /*3900*/  ULEA UR9, UR17, UR16, 0x3 ;  /* 0x0000001011097291 */ /* 0x000fe2000f8e18ff */
[----:B------:R-:W-:Y:S01]  /*3910*/  R2UR UR5, R41 ;  /* 0x00000000290572ca */ /* 0x000fe200000e0000 */
[----:B------:R-:W-:Y:S01]  /*3920*/  UMOV UR10, 0x0 ;  /* 0x00000000000a7882 */ /* 0x000fe20000000000 */
[----:B------:R-:W-:Y:S01]  /*3930*/  R2UR UR6, R19 ;  /* 0x00000000130672ca */ /* 0x000fe200000e0000 */
[----:B------:R-:W-:Y:S01]  /*3940*/  UIADD3 UR8, UPT, UPT, UR9, 0x10, URZ ;  /* 0x0000001009087890 */ /* 0x000fe2000fffe0ff */
[----:B------:R-:W-:Y:S01]  /*3950*/  R2UR UR12, R38 ;  /* 0x00000000260c72ca */ /* 0x000fe200000e0000 */
[----:B------:R-:W-:Y:S01]  /*3960*/  UMOV UR11, 0x8118490 ;  /* 0x08118490000b7882 */ /* 0x000fe20000000000 */
[----:B------:R-:W-:Y:S01]  /*3970*/  UMOV UR9, 0x8118490 ;  /* 0x0811849000097882 */ /* 0x000fe20000000000 */
[----:B------:R-:W-:Y:S02]  /*3980*/  R2UR UR13, R39 ;  /* 0x00000000270d72ca */ /* 0x000fe400000e0000 */
[----:B------:R-:W-:Y:S02]  /*3990*/  R2UR UR14, R36 ;  /* 0x00000000240e72ca */ /* 0x000fe400000e0000 */
[----:B------:R-:W-:Y:S01]  /*39a0*/  R2UR UR15, R37 ;  /* 0x00000000250f72ca */ /* 0x000fe200000e0000 */
[----:B------:R1:W-:Y:S01]  /*39b0*/  UTCBAR [UR8], URZ ;  /* 0x000000ff080073e9 */ /* 0x0003e200080000ff */
[----:B------:R-:W-:Y:S01]  /*39c0*/  UTCHMMA gdesc[UR22], gdesc[UR24], tmem[UR7], tmem[UR10], idesc[UR11], !UPT ;  /* 0x00ff0a18160075ea */ /* 0x000fe2000f800007 */
[----:B-1----:R-:W-:Y:S02]  /*39d0*/  UMOV UR8, 0x0 ;  /* 0x0000000000087882 */ /* 0x002fe40000000000 */
[----:B------:R1:W-:Y:S02]  /*39e0*/  UTCHMMA gdesc[UR4], gdesc[UR68], tmem[UR6], tmem[UR8], idesc[UR9], UPT ;  /* 0x00ff0844040075ea */ /* 0x0003e4000b800006 */
[C---:B-1----:R-:W-:Y:S02]  /*39f0*/  R2UR UR5, R19.reuse ;  /* 0x00000000130572ca */ /* 0x042fe400000e0000 */
[----:B------:R-:W-:Y:S11]  /*3a00*/  R2UR UR4, R19 ;  /* 0x00000000130472ca */ /* 0x000ff600000e0000 */
[----:B------:R1:W-:Y:S02]  /*3a10*/  UTCHMMA gdesc[UR12], gdesc[UR66], tmem[UR5], tmem[UR10], idesc[UR11], UPT ;  /* 0x00ff0a420c0075ea */ /* 0x0003e4000b800005 */
[----:B------:R-:W-:Y:S01]  /*3a20*/  UTCHMMA gdesc[UR14], gdesc[UR64], tmem[UR4], tmem[UR10], idesc[UR11], UPT ;  /* 0x00ff0a400e0075ea */ /* 0x000fe2000b800004 */
[----:B-1----:R-:W-:Y:S01]  /*3a30*/  UMOV UR12, 0x0 ;  /* 0x00000000000c7882 */ /* 0x002fe20000000000 */
[----:B------:R-:W-:Y:S02]  /*3a40*/  UMOV UR13, 0x8118490 ;  /* 0x08118490000d7882 */ /* 0x000fe40000000000 */
[----:B------:R-:W-:Y:S01]  /*3a50*/  UTCHMMA gdesc[UR76], gdesc[UR62], tmem[UR7], tmem[UR12], idesc[UR13], UPT ;  /* 0x00ff0c3e4c0075ea */ /* 0x000fe2000b800007 */
[----:B------:R-:W-:Y:S01]  /*3a60*/  UTCHMMA gdesc[UR74], gdesc[UR60], tmem[UR6], tmem[UR12], idesc[UR13], UPT ;  /* 0x00ff0c3c4a0075ea */ /* 0x000fe2000b800006 */
[----:B------:R1:W-:Y:S01]  /*3a70*/  UTCHMMA gdesc[UR72], gdesc[UR58], tmem[UR5], tmem[UR8], idesc[UR9], UPT ;  /* 0x00ff083a480075ea */ /* 0x0003e2000b800005 */
[----:B------:R2:W-:Y:S01]  /*3a80*/  UTCHMMA gdesc[UR70], gdesc[UR56], tmem[UR4], tmem[UR10], idesc[UR11], UPT ;  /* 0x00ff0a38460075ea */ /* 0x0005e2000b800004 */
[----:B-1----:R-:W-:Y:S02]  /*3a90*/  UIADD3 UR9, UPT, UPT, UR16, 0xb0, URZ ;  /* 0x000000b010097890 */ /* 0x002fe4000fffe0ff */
[----:B------:R-:W-:Y:S07]  /*3aa0*/  UIADD3 UR8, UPT, UPT, UR16, 0x88, URZ ;  /* 0x0000008810087890 */ /* 0x000fee000fffe0ff */
[----:B------:R2:W-:Y:S02]  /*3ab0*/  UTCBAR [UR9], URZ ;  /* 0x000000ff090073e9 */ /* 0x0005e400080000ff */
[----:B------:R2:W-:Y:S01]  /*3ac0*/  UTCBAR [UR8], URZ ;  /* 0x000000ff080073e9 */ /* 0x0005e200080000ff */
[----:B------:R-:W1:Y:S02]  /*3ad0*/  SYNCS.PHASECHK.TRANS64.TRYWAIT P0, [UR16+0x20], R20 ;  /* 0x00002014ff0075a7 */ /* 0x000e640008001110 */
[----:B-12---:R-:W-:Y:S05]  /*3ae0*/  @!P0 BRA `(.L_x_41) ;  /* 0x0000004c00e88947 */ /* 0x006fea0003800000 */
.L_x_113:
[----:B------:R-:W2:Y:S01]  /*3af0*/  SYNCS.PHASECHK.TRANS64.TRYWAIT P0, [UR16+0xb8], R26 ;  /* 0x0000b81aff0075a7 */ /* 0x000ea20008001110 */
[----:B-1----:R-:W-:Y:S01]  /*3b00*/  HFMA2 R19, -RZ, RZ, 0, 1.1444091796875e-05 ;  /* 0x000000c0ff137431 */ /* 0x002fe200000001ff */
[----:B--2---:R-:W-:Y:S06]  /*3b10*/  @!P0 BRA `(.L_x_42) ;  /* 0x0000004c00fc8947 */ /* 0x004fec0003800000 */
.L_x_115:
[----:B------:R-:W-:Y:S01]  /*3b20*/  LOP3.LUT R21, R21, 0x1, RZ, 0x3c, !PT ;  /* 0x0000000115157812 */ /* 0x000fe200078e3cff */
[----:B------:R-:W-:Y:S01]  /*3b30*/  UMOV UR10, 0x0 ;  /* 0x00000000000a7882 */ /* 0x000fe20000000000 */
[----:B------:R-:W-:Y:S01]  /*3b40*/  R2UR UR8, R30 ;  /* 0x000000001e0872ca */ /* 0x000fe200000e0000 */
[----:B------:R-:W-:Y:S01]  /*3b50*/  UMOV UR11, 0x8200490 ;  /* 0x08200490000b7882 */ /* 0x000fe20000000000 */
[----:B------:R-:W-:Y:S01]  /*3b60*/  R2UR UR9, R31 ;  /* 0x000000001f0972ca */ /* 0x000fe200000e0000 */
[----:B-1----:R-:W-:Y:S01]  /*3b70*/  IMAD.U32 R20, R21, -0x80000000, RZ ;  /* 0x8000000015147824 */ /* 0x002fe200078e00ff */
[----:B------:R-:W-:Y:S02]  /*3b80*/  R2UR UR4, R32 ;  /* 0x00000000200472ca */ /* 0x000fe400000e0000 */
[----:B------:R-:W-:Y:S02]  /*3b90*/  R2UR UR5, R33 ;  /* 0x00000000210572ca */ /* 0x000fe400000e0000 */
[----:B------:R-:W-:Y:S01]  /*3ba0*/  R2UR UR7, R19 ;  /* 0x00000000130772ca */ /* 0x000fe200000e0000 */
[----:B------:R-:W-:Y:S01]  /*3bb0*/  IMAD.MOV.U32 R19, RZ, RZ, 0xc0 ;  /* 0x000000c0ff137424 */ /* 0x000fe200078e00ff */
[----:B------:R-:W-:Y:S04]  /*3bc0*/  LOP3.LUT R24, R24, 0x1, RZ, 0x3c, !PT ;  /* 0x0000000118187812 */ /* 0x000fe800078e3cff */
[C---:B------:R-:W-:Y:S07]  /*3bd0*/  R2UR UR6, R19.reuse ;  /* 0x00000000130672ca */ /* 0x040fee00000e0000 */
[----:B------:R1:W-:Y:S02]  /*3be0*/  UTCHMMA gdesc[UR4], gdesc[UR8], tmem[UR7], tmem[UR10], idesc[UR11], !UPT ;  /* 0x00ff0a08040075ea */ /* 0x0003e4000f800007 */
[----:B-1----:R-:W-:Y:S01]  /*3bf0*/  UMOV UR4, 0x0 ;  /* 0x0000000000047882 */ /* 0x002fe20000000000 */
[----:B------:R-:W-:Y:S01]  /*3c00*/  UMOV UR5, 0x8200490 ;  /* 0x0820049000057882 */ /* 0x000fe20000000000 */
[----:B------:R-:W-:Y:S02]  /*3c10*/  UMOV UR8, 0x0 ;  /* 0x0000000000087882 */ /* 0x000fe40000000000 */
[----:B------:R1:W-:Y:S01]  /*3c20*/  UTCHMMA gdesc[UR48], gdesc[UR46], tmem[UR6], tmem[UR4], idesc[UR5], UPT ;  /* 0x00ff042e300075ea */ /* 0x0003e2000b800006 */
[----:B------:R-:W-:Y:S01]  /*3c30*/  UMOV UR9, 0x8200490 ;  /* 0x0820049000097882 */ /* 0x000fe20000000000 */
[C---:B-1----:R-:W-:Y:S02]  /*3c40*/  R2UR UR5, R19.reuse ;  /* 0x00000000130572ca */ /* 0x042fe400000e0000 */
[----:B------:R-:W-:Y:S11]  /*3c50*/  R2UR UR4, R19 ;  /* 0x00000000130472ca */ /* 0x000ff600000e0000 */
[----:B------:R1:W-:Y:S02]  /*3c60*/  UTCHMMA gdesc[UR44], gdesc[UR42], tmem[UR5], tmem[UR8], idesc[UR9], UPT ;  /* 0x00ff082a2c0075ea */ /* 0x0003e4000b800005 */
[----:B------:R2:W-:Y:S01]  /*3c70*/  UTCHMMA gdesc[UR40], gdesc[UR38], tmem[UR4], tmem[UR10], idesc[UR11], UPT ;  /* 0x00ff0a26280075ea */ /* 0x0005e2000b800004 */
[----:B-1----:R-:W-:Y:S09]  /*3c80*/  UIADD3 UR8, UPT, UPT, UR16, 0x70, URZ ;  /* 0x0000007010087890 */ /* 0x002ff2000fffe0ff */
[----:B------:R2:W-:Y:S01]  /*3c90*/  UTCBAR [UR8], URZ ;  /* 0x000000ff080073e9 */ /* 0x0005e200080000ff */
[----:B------:R-:W1:Y:S02]  /*3ca0*/  SYNCS.PHASECHK.TRANS64.TRYWAIT P0, [UR16+0x68], R20 ;  /* 0x00006814ff0075a7 */ /* 0x000e640008001110 */
[----:B-12---:R-:W-:Y:S05]  /*3cb0*/  @!P0 BRA `(.L_x_43) ;  /* 0x0000004c00b08947 */ /* 0x006fea0003800000 */
.L_x_117:
[----:B------:R-:W-:Y:S01]  /*3cc0*/  R2UR UR8, R28 ;  /* 0x000000001c0872ca */ /* 0x000fe200000e0000 */
[----:B------:R-:W-:Y:S01]  /*3cd0*/  UMOV UR12, 0x0 ;  /* 0x00000000000c7882 */ /* 0x000fe20000000000 */
        /* <DEDUP_REMOVED lines=10> */
[----:B------:R-:W-:Y:S01]  /*3d80*/  LOP3.LUT R23, R23, 0x1, RZ, 0x3c, !PT ;  /* 0x0000000117177812 */ /* 0x000fe200078e3cff */
[----:B------:R-:W-:Y:S01]  /*3d90*/  UIADD3 UR19, UPT, UPT, UR19, 0x1, URZ ;  /* 0x0000000113137890 */ /* 0x000fe2000fffe0ff */
[----:B------:R-:W-:Y:S05]  /*3da0*/  UMOV UR17, UR18 ;  /* 0x0000001200117c82 */ /* 0x000fea0008000000 */
[----:B------:R2:W-:Y:S04]  /*3db0*/  UTCHMMA tmem[UR7], gdesc[UR8], tmem[UR11], tmem[UR12], idesc[UR13], UPT ;  /* 0x00ff0c08070079ea */ /* 0x0005e8000b80000b */
[----:B------:R3:W-:Y:S01]  /*3dc0*/  UTCHMMA tmem[UR6], gdesc[UR36], tmem[UR10], tmem[UR4], idesc[UR5], UPT ;  /* 0x00ff0424060079ea */ /* 0x0007e2000b80000a */
[----:B--2---:R-:W-:Y:S01]  /*3dd0*/  R2UR UR9, R13 ;  /* 0x000000000d0972ca */ /* 0x004fe200000e0000 */
[----:B------:R-:W-:Y:S01]  /*3de0*/  UMOV UR11, 0x8110490 ;  /* 0x08110490000b7882 */ /* 0x000fe20000000000 */
[----:B------:R-:W-:Y:S02]  /*3df0*/  R2UR UR8, R11 ;  /* 0x000000000b0872ca */ /* 0x000fe400000e0000 */
[----:B---3--:R-:W-:Y:S01]  /*3e00*/  R2UR UR5, R14 ;  /* 0x000000000e0572ca */ /* 0x008fe200000e0000 */
[----:B------:R-:W-:Y:S01]  /*3e10*/  UMOV UR10, 0x0 ;  /* 0x00000000000a7882 */ /* 0x000fe20000000000 */
[----:B------:R-:W-:Y:S02]  /*3e20*/  R2UR UR4, R12 ;  /* 0x000000000c0472ca */ /* 0x000fe400000e0000 */
[----:B------:R-:W-:Y:S02]  /*3e30*/  R2UR UR7, R10 ;  /* 0x000000000a0772ca */ /* 0x000fe400000e0000 */
[----:B------:R-:W-:Y:S07]  /*3e40*/  R2UR UR6, R8 ;  /* 0x00000000080672ca */ /* 0x000fee00000e0000 */
[----:B------:R2:W-:Y:S02]  /*3e50*/  UTCHMMA tmem[UR5], gdesc[UR34], tmem[UR9], tmem[UR14], idesc[UR15], UPT ;  /* 0x00ff0e22050079ea */ /* 0x0005e4000b800009 */
[----:B------:R3:W-:Y:S01]  /*3e60*/  UTCHMMA tmem[UR4], gdesc[UR32], tmem[UR8], tmem[UR12], idesc[UR13], UPT ;  /* 0x00ff0c20040079ea */ /* 0x0007e2000b800008 */
[----:B--2---:R-:W-:Y:S01]  /*3e70*/  R2UR UR5, R6 ;  /* 0x00000000060572ca */ /* 0x004fe200000e0000 */
[----:B------:R-:W-:Y:S01]  /*3e80*/  UMOV UR9, 0x8110490 ;  /* 0x0811049000097882 */ /* 0x000fe20000000000 */
[----:B---3--:R-:W-:Y:S01]  /*3e90*/  UIADD3 UR13, UPT, UPT, UR16, 0x28, URZ ;  /* 0x00000028100d7890 */ /* 0x008fe2000fffe0ff */
[----:B------:R-:W-:Y:S01]  /*3ea0*/  R2UR UR12, R9 ;  /* 0x00000000090c72ca */ /* 0x000fe200000e0000 */
[----:B------:R-:W-:Y:S01]  /*3eb0*/  UMOV UR8, 0x0 ;  /* 0x0000000000087882 */ /* 0x000fe20000000000 */
[----:B------:R-:W-:Y:S11]  /*3ec0*/  R2UR UR4, R4 ;  /* 0x00000000040472ca */ /* 0x000ff600000e0000 */
[----:B------:R2:W-:Y:S02]  /*3ed0*/  UTCHMMA tmem[UR7], gdesc[UR30], tmem[UR12], tmem[UR10], idesc[UR11], UPT ;  /* 0x00ff0a1e070079ea */ /* 0x0005e4000b80000c */
[----:B--2---:R-:W-:Y:S02]  /*3ee0*/  R2UR UR11, R7 ;  /* 0x00000000070b72ca */ /* 0x004fe400000e0000 */
[----:B------:R-:W-:Y:S11]  /*3ef0*/  R2UR UR10, R5 ;  /* 0x00000000050a72ca */ /* 0x000ff600000e0000 */
[----:B------:R-:W-:Y:S02]  /*3f00*/  UTCHMMA tmem[UR6], gdesc[UR28], tmem[UR11], tmem[UR14], idesc[UR15], UPT ;  /* 0x00ff0e1c060079ea */ /* 0x000fe4000b80000b */
[----:B------:R2:W-:Y:S02]  /*3f10*/  UTCHMMA tmem[UR5], gdesc[UR26], tmem[UR10], tmem[UR8], idesc[UR9], UPT ;  /* 0x00ff081a050079ea */ /* 0x0005e4000b80000a */
[----:B--2---:R-:W-:Y:S01]  /*3f20*/  UIADD3 UR8, UPT, UPT, UR18, 0x1, URZ ;  /* 0x0000000112087890 */ /* 0x004fe2000fffe0ff */
[----:B------:R-:W-:Y:S03]  /*3f30*/  R2UR UR9, R3 ;  /* 0x00000000030972ca */ /* 0x000fe600000e0000 */
[----:B------:R-:W-:Y:S04]  /*3f40*/  UISETP.NE.AND UP0, UPT, UR8, 0x2, UPT ;  /* 0x000000020800788c */ /* 0x000fe8000bf05270 */
[----:B------:R-:W-:Y:S02]  /*3f50*/  USEL UR7, URZ, 0x1, UP0 ;  /* 0x00000001ff077887 */ /* 0x000fe40008000000 */
[----:B------:R-:W-:Y:S02]  /*3f60*/  USEL UR8, UR8, URZ, UP0 ;  /* 0x000000ff08087287 */ /* 0x000fe40008000000 */
[----:B------:R-:W-:Y:S02]  /*3f70*/  UISETP.NE.AND UP0, UPT, UR19, -0x1, UPT ;  /* 0xffffffff1300788c */ /* 0x000fe4000bf05270 */
[----:B------:R2:W-:Y:S01]  /*3f80*/  UTCHMMA tmem[UR4], gdesc[UR20], tmem[UR9], tmem[UR14], idesc[UR15], UPT ;  /* 0x00ff0e14040079ea */ /* 0x0005e2000b800009 */
[----:B------:R-:W-:Y:S01]  /*3f90*/  LOP3.LUT R22, R22, UR7, RZ, 0x3c, !PT ;  /* 0x0000000716167c12 */ /* 0x000fe2000f8e3cff */
[----:B------:R3:W-:Y:S01]  /*3fa0*/  UTCBAR [UR13], URZ ;  /* 0x000000ff0d0073e9 */ /* 0x0007e200080000ff */
[----:B--2---:R-:W-:Y:S04]  /*3fb0*/  UMOV UR14, 0x1 ;  /* 0x00000001000e7882 */ /* 0x004fe80000000000 */
[----:B------:R-:W-:Y:S05]  /*3fc0*/  BRA.U UP0, `(.L_x_44) ;  /* 0xfffffff1008c7547 */ /* 0x000fea000b83ffff */
.L_x_38:
[----:B------:R-:W-:Y:S01]  /*3fd0*/  UIADD3 UR4, UPT, UPT, UR16, 0x60, URZ ;  /* 0x0000006010047890 */ /* 0x000fe2000fffe0ff */
[----:B------:R-:W-:Y:S01]  /*3fe0*/  HFMA2 R4, -RZ, RZ, -0.0 , 0 ;  /* 0x80000000ff047431 */ /* 0x000fe200000001ff */
[----:B----4-:R-:W-:-:S07]  /*3ff0*/  UIADD3 UR5, UPT, UPT, UR16, 0x90, URZ ;  /* 0x0000009010057890 */ /* 0x010fce000fffe0ff */
[----:B------:R2:W-:Y:S01]  /*4000*/  UTCBAR [UR4], URZ ;  /* 0x000000ff040073e9 */ /* 0x0005e200080000ff */
[----:B------:R-:W4:Y:S02]  /*4010*/  SYNCS.PHASECHK.TRANS64.TRYWAIT P0, [UR16+0xa0], R4 ;  /* 0x0000a004ff0075a7 */ /* 0x000f240008001110 */
[----:B--2-4-:R-:W-:Y:S05]  /*4020*/  @!P0 BRA `(.L_x_45) ;  /* 0x0000004800f48947 */ /* 0x014fea0003800000 */
.L_x_119:
[----:B------:R2:W-:Y:S01]  /*4030*/  UTCBAR [UR5], URZ ;  /* 0x000000ff050073e9 */ /* 0x0005e200080000ff */
[----:B------:R-:W4:Y:S01]  /*4040*/  SYNCS.PHASECHK.TRANS64.TRYWAIT P0, [UR16+0xa8], R4 ;  /* 0x0000a804ff0075a7 */ /* 0x000f220008001110 */
[----:B------:R-:W-:Y:S01]  /*4050*/  SHF.L.U32 R6, R24, 0x1f, RZ ;  /* 0x0000001f18067819 */ /* 0x000fe200000006ff */
[----:B--2-4-:R-:W-:Y:S06]  /*4060*/  @!P0 BRA `(.L_x_46) ;  /* 0x0000004c00048947 */ /* 0x014fec0003800000 */
.L_x_121:
[----:B------:R-:W2:Y:S01]  /*4070*/  SYNCS.PHASECHK.TRANS64.TRYWAIT P0, [UR16+0x80], R6 ;  /* 0x00008006ff0075a7 */ /* 0x000ea20008001110 */
[----:B------:R-:W-:Y:S01]  /*4080*/  IMAD.MOV.U32 R4, RZ, RZ, 0x140 ;  /* 0x00000140ff047424 */ /* 0x000fe200078e00ff */
[----:B------:R-:W-:Y:S01]  /*4090*/  ULEA UR4, UR18, UR16, 0xe ;  /* 0x0000001012047291 */ /* 0x000fe2000f8e70ff */
[----:B-1----:R-:W-:Y:S01]  /*40a0*/  IMAD.MOV.U32 R3, RZ, RZ, 0x140 ;  /* 0x00000140ff037424 */ /* 0x002fe200078e00ff */
[----:B------:R-:W-:Y:S01]  /*40b0*/  UISETP.NE.U32.AND UP0, UPT, UR14, URZ, UPT ;  /* 0x000000ff0e00728c */ /* 0x000fe2000bf05070 */
[----:B------:R-:W-:Y:S01]  /*40c0*/  IMAD.MOV.U32 R5, RZ, RZ, 0xc0 ;  /* 0x000000c0ff057424 */ /* 0x000fe200078e00ff */
[----:B------:R-:W-:Y:S01]  /*40d0*/  R2UR UR11, R4 ;  /* 0x00000000040b72ca */ /* 0x000fe200000e0000 */
[----:B------:R-:W-:Y:S01]  /*40e0*/  IMAD.MOV.U32 R4, RZ, RZ, 0xc8 ;  /* 0x000000c8ff047424 */ /* 0x000fe200078e00ff */
[C---:B------:R-:W-:Y:S01]  /*40f0*/  R2UR UR15, R3.reuse ;  /* 0x00000000030f72ca */ /* 0x040fe200000e0000 */
[----:B------:R-:W-:Y:S01]  /*4100*/  UIADD3 UR4, UPT, UPT, UR4, 0x400, URZ ;  /* 0x0000040004047890 */ /* 0x000fe2000fffe0ff */
[----:B------:R-:W-:Y:S01]  /*4110*/  R2UR UR19, R3 ;  /* 0x00000000031372ca */ /* 0x000fe200000e0000 */
[----:B------:R-:W-:Y:S01]  /*4120*/  IMAD.MOV.U32 R3, RZ, RZ, 0xd8 ;  /* 0x000000d8ff037424 */ /* 0x000fe200078e00ff */
[----:B---3--:R-:W-:Y:S01]  /*4130*/  R2UR UR13, R4 ;  /* 0x00000000040d72ca */ /* 0x008fe200000e0000 */
[----:B------:R-:W-:Y:S01]  /*4140*/  IMAD.MOV.U32 R4, RZ, RZ, 0x140 ;  /* 0x00000140ff047424 */ /* 0x000fe200078e00ff */
[----:B------:R-:W-:Y:S01]  /*4150*/  R2UR UR10, R5 ;  /* 0x00000000050a72ca */ /* 0x000fe200000e0000 */
[----:B------:R-:W-:Y:S01]  /*4160*/  IMAD.MOV.U32 R5, RZ, RZ, 0xd0 ;  /* 0x000000d0ff057424 */ /* 0x000fe200078e00ff */
[----:B------:R-:W-:Y:S01]  /*4170*/  R2UR UR49, R3 ;  /* 0x00000000033172ca */ /* 0x000fe200000e0000 */
[----:B------:R-:W-:Y:S01]  /*4180*/  IMAD.MOV.U32 R3, RZ, RZ, 0x140 ;  /* 0x00000140ff037424 */ /* 0x000fe200078e00ff */
[C---:B------:R-:W-:Y:S01]  /*4190*/  R2UR UR50, R4.reuse ;  /* 0x00000000043272ca */ /* 0x040fe200000e0000 */
[----:B------:R-:W-:Y:S01]  /*41a0*/  USHF.R.U32.HI UR4, URZ, 0x4, UR4 ;  /* 0x00000004ff047899 */ /* 0x000fe20008011604 */
[----:B------:R-:W-:Y:S01]  /*41b0*/  R2UR UR54, R4 ;  /* 0x00000000043672ca */ /* 0x000fe200000e0000 */
[----:B------:R-:W-:Y:S01]  /*41c0*/  IMAD.MOV.U32 R4, RZ, RZ, 0xe8 ;  /* 0x000000e8ff047424 */ /* 0x000fe200078e00ff */
[----:B------:R-:W-:Y:S01]  /*41d0*/  R2UR UR17, R5 ;  /* 0x00000000051172ca */ /* 0x000fe200000e0000 */
[----:B------:R-:W-:Y:S01]  /*41e0*/  IMAD.MOV.U32 R5, RZ, RZ, 0xe0 ;  /* 0x000000e0ff057424 */ /* 0x000fe200078e00ff */
[C---:B------:R-:W-:Y:S01]  /*41f0*/  R2UR UR60, R3.reuse ;  /* 0x00000000033c72ca */ /* 0x040fe200000e0000 */
[----:B------:R-:W-:Y:S01]  /*4200*/  UMOV UR44, 0x0 ;  /* 0x00000000002c7882 */ /* 0x000fe20000000000 */
[----:B------:R-:W-:Y:S01]  /*4210*/  R2UR UR59, R4 ;  /* 0x00000000043b72ca */ /* 0x000fe200000e0000 */
[----:B------:R-:W-:Y:S01]  /*4220*/  IMAD.MOV.U32 R4, RZ, RZ, 0xf0 ;  /* 0x000000f0ff047424 */ /* 0x000fe200078e00ff */
[C---:B------:R-:W-:Y:S01]  /*4230*/  R2UR UR67, R3.reuse ;  /* 0x00000000034372ca */ /* 0x040fe200000e0000 */
[----:B------:R-:W-:Y:S01]  /*4240*/  UMOV UR45, 0x8110490 ;  /* 0x08110490002d7882 */ /* 0x000fe20000000000 */
[----:B------:R-:W-:Y:S01]  /*4250*/  R2UR UR65, R3 ;  /* 0x00000000034172ca */ /* 0x000fe200000e0000 */
[----:B------:R-:W-:Y:S01]  /*4260*/  IMAD.MOV.U32 R3, RZ, RZ, 0xc0 ;  /* 0x000000c0ff037424 */ /* 0x000fe200078e00ff */
[----:B------:R-:W-:Y:S01]  /*4270*/  R2UR UR66, R4 ;  /* 0x00000000044272ca */ /* 0x000fe200000e0000 */
[----:B------:R-:W-:Y:S01]  /*4280*/  IMAD.MOV.U32 R4, RZ, RZ, 0xf8 ;  /* 0x000000f8ff047424 */ /* 0x000fe200078e00ff */
[----:B------:R-:W-:Y:S01]  /*4290*/  R2UR UR53, R5 ;  /* 0x00000000053572ca */ /* 0x000fe200000e0000 */
[----:B------:R-:W-:Y:S01]  /*42a0*/  UMOV UR68, 0x0 ;  /* 0x0000000000447882 */ /* 0x000fe20000000000 */
[----:B------:R-:W-:Y:S01]  /*42b0*/  UMOV UR69, 0x8110490 ;  /* 0x0811049000457882 */ /* 0x000fe20000000000 */
[----:B------:R-:W-:Y:S01]  /*42c0*/  UMOV UR70, 0x0 ;  /* 0x0000000000467882 */ /* 0x000fe20000000000 */
[----:B------:R-:W-:Y:S01]  /*42d0*/  R2UR UR64, R4 ;  /* 0x00000000044072ca */ /* 0x000fe200000e0000 */
[----:B------:R-:W-:Y:S01]  /*42e0*/  IMAD.MOV.U32 R4, RZ, RZ, 0xc0 ;  /* 0x000000c0ff047424 */ /* 0x000fe200078e00ff */
[----:B------:R-:W-:Y:S01]  /*42f0*/  UMOV UR71, 0x8110490 ;  /* 0x0811049000477882 */ /* 0x000fe20000000000 */
[----:B------:R-:W-:Y:S01]  /*4300*/  UMOV UR72, 0x0 ;  /* 0x0000000000487882 */ /* 0x000fe20000000000 */
[----:B------:R-:W-:Y:S01]  /*4310*/  UMOV UR73, 0x8110490 ;  /* 0x0811049000497882 */ /* 0x000fe20000000000 */
[----:B------:R-:W-:Y:S01]  /*4320*/  UMOV UR74, 0x0 ;  /* 0x00000000004a7882 */ /* 0x000fe20000000000 */
[----:B------:R-:W-:Y:S01]  /*4330*/  UMOV UR75, 0x8110490 ;  /* 0x08110490004b7882 */ /* 0x000fe20000000000 */
[----:B------:R-:W-:Y:S01]  /*4340*/  UIADD3 UR51, UPT, UPT, UR16, 0x98, URZ ;  /* 0x0000009810337890 */ /* 0x000fe2000fffe0ff */
[C---:B------:R-:W-:Y:S01]  /*4350*/  R2UR UR63, R3.reuse ;  /* 0x00000000033f72ca */ /* 0x040fe200000e0000 */
[----:B------:R-:W-:Y:S01]  /*4360*/  UIADD3 UR42, UPT, UPT, UR24, 0x80, URZ ;  /* 0x00000080182a7890 */ /* 0x000fe2000fffe0ff */
[----:B------:R-:W-:Y:S01]  /*4370*/  R2UR UR62, R4 ;  /* 0x00000000043e72ca */ /* 0x000fe200000e0000 */
[----:B------:R-:W-:Y:S01]  /*4380*/  UIADD3 UR40, UPT, UPT, UR22, 0x80, URZ ;  /* 0x0000008016287890 */ /* 0x000fe2000fffe0ff */
[----:B------:R-:W-:Y:S01]  /*4390*/  R2UR UR61, R3 ;  /* 0x00000000033d72ca */ /* 0x000fe200000e0000 */
        /* <DEDUP_REMOVED lines=10> */
[----:B------:R-:W-:Y:S01]  /*4440*/  ULOP3.LUT UR12, UR4, 0x3fc0, URZ, 0xc0, !UPT ;  /* 0x00003fc0040c7892 */ /* 0x000fe2000f8ec0ff */
[----:B--2---:R-:W-:Y:S11]  /*4450*/  @!P0 BRA `(.L_x_47) ;  /* 0x0000004800288947 */ /* 0x004ff60003800000 */
.L_x_123:
[----:B------:R-:W-:Y:S01]  /*4460*/  UMOV UR8, UR12 ;  /* 0x0000000c00087c82 */ /* 0x000fe20008000000 */
[----:B------:R-:W-:Y:S01]  /*4470*/  UMOV UR9, 0x40004040 ;  /* 0x4000404000097882 */ /* 0x000fe20000000000 */
[----:B------:R-:W-:Y:S01]  /*4480*/  UIADD3 UR6, UPT, UPT, UR12, 0x80, URZ ;  /* 0x000000800c067890 */ /* 0x000fe2000fffe0ff */
[----:B------:R2:W-:Y:S01]  /*4490*/  UTCHMMA tmem[UR10], gdesc[UR8], tmem[UR11], tmem[UR44], idesc[UR45], UP0 ;  /* 0x00ff2c080a0079ea */ /* 0x0005e2000800000b */
[----:B------:R-:W-:Y:S01]  /*44a0*/  UIADD3 UR4, UPT, UPT, UR12, 0x100, URZ ;  /* 0x000001000c047890 */ /* 0x000fe2000fffe0ff */
[----:B------:R-:W-:Y:S01]  /*44b0*/  IMAD.MOV.U32 R4, RZ, RZ, 0xc0 ;  /* 0x000000c0ff047424 */ /* 0x000fe200078e00ff */
[----:B------:R-:W-:Y:S01]  /*44c0*/  UMOV UR7, 0x40004040 ;  /* 0x4000404000077882 */ /* 0x000fe20000000000 */
[----:B------:R-:W-:Y:S01]  /*44d0*/  UMOV UR5, 0x40004040 ;  /* 0x4000404000057882 */ /* 0x000fe20000000000 */
[----:B-1----:R-:W-:Y:S01]  /*44e0*/  IMAD.MOV.U32 R3, RZ, RZ, 0xc0 ;  /* 0x000000c0ff037424 */ /* 0x002fe200078e00ff */
[----:B------:R-:W-:Y:S01]  /*44f0*/  UIADD3 UR20, UPT, UPT, UR22, 0x380, URZ ;  /* 0x0000038016147890 */ /* 0x000fe2000fffe0ff */
[C---:B------:R-:W-:Y:S01]  /*4500*/  R2UR UR58, R4.reuse ;  /* 0x00000000043a72ca */ /* 0x040fe200000e0000 */
[----:B------:R1:W-:Y:S01]  /*4510*/  UTCHMMA tmem[UR13], gdesc[UR6], tmem[UR15], tmem[UR68], idesc[UR69], UPT ;  /* 0x00ff44060d0079ea */ /* 0x0003e2000b80000f */
[----:B------:R-:W-:Y:S01]  /*4520*/  R2UR UR56, R4 ;  /* 0x00000000043872ca */ /* 0x000fe200000e0000 */
[----:B------:R3:W-:Y:S01]  /*4530*/  UTCHMMA tmem[UR17], gdesc[UR4], tmem[UR19], tmem[UR70], idesc[UR71], UPT ;  /* 0x00ff4604110079ea */ /* 0x0007e2000b800013 */
[C---:B------:R-:W-:Y:S01]  /*4540*/  R2UR UR57, R3.reuse ;  /* 0x00000000033972ca */ /* 0x040fe200000e0000 */
[----:B------:R-:W-:Y:S01]  /*4550*/  UIADD3 UR14, UPT, UPT, UR24, 0x380, URZ ;  /* 0x00000380180e7890 */ /* 0x000fe2000fffe0ff */
[C---:B------:R-:W-:Y:S01]  /*4560*/  R2UR UR55, R3.reuse ;  /* 0x00000000033772ca */ /* 0x040fe200000e0000 */
[----:B------:R-:W-:Y:S01]  /*4570*/  UIADD3 UR46, UPT, UPT, UR16, 0xb0, URZ ;  /* 0x000000b0102e7890 */ /* 0x000fe2000fffe0ff */
[----:B------:R-:W-:Y:S01]  /*4580*/  R2UR UR52, R3 ;  /* 0x00000000033472ca */ /* 0x000fe200000e0000 */
        /* <DEDUP_REMOVED lines=9> */
[----:B--2---:R-:W-:Y:S01]  /*4620*/  UIADD3 UR8, UPT, UPT, UR12, 0x180, URZ ;  /* 0x000001800c087890 */ /* 0x004fe2000fffe0ff */
[----:B------:R-:W-:Y:S01]  /*4630*/  IMAD.MOV.U32 R3, RZ, RZ, 0x1 ;  /* 0x00000001ff037424 */ /* 0x000fe200078e00ff */
[----:B------:R-:W-:Y:S01]  /*4640*/  UIADD3 UR10, UPT, UPT, UR12, 0x280, URZ ;  /* 0x000002800c0a7890 */ /* 0x000fe2000fffe0ff */
[----:B------:R-:W-:Y:S01]  /*4650*/  LOP3.LUT R6, R25, 0xffff, RZ, 0xc0, !PT ;  /* 0x0000ffff19067812 */ /* 0x000fe200078ec0ff */
[----:B------:R-:W-:Y:S01]  /*4660*/  UMOV UR11, 0x40004040 ;  /* 0x40004040000b7882 */ /* 0x000fe20000000000 */
[----:B------:R-:W-:Y:S01]  /*4670*/  ULEA UR45, UR18, UR16, 0x3 ;  /* 0x00000010122d7291 */ /* 0x000fe2000f8e18ff */
[----:B------:R-:W-:Y:S01]  /*4680*/  IMAD.MOV.U32 R5, RZ, RZ, 0xffff ;  /* 0x0000ffffff057424 */ /* 0x000fe200078e00ff */
[----:B------:R-:W-:Y:S01]  /*4690*/  UIADD3 UR44, UPT, UPT, UR16, 0x88, URZ ;  /* 0x00000088102c7890 */ /* 0x000fe2000fffe0ff */
[----:B-1----:R-:W1:Y:S01]  /*46a0*/  S2UR UR68, SR_CgaCtaId ;  /* 0x00000000004479c3 */ /* 0x002e620000008800 */
[----:B------:R-:W-:Y:S01]  /*46b0*/  UIADD3 UR6, UPT, UPT, UR12, 0x200, URZ ;  /* 0x000002000c067890 */ /* 0x000fe2000fffe0ff */
[----:B------:R2:W-:Y:S01]  /*46c0*/  UTCHMMA tmem[UR49], gdesc[UR8], tmem[UR50], tmem[UR72], idesc[UR73], UPT ;  /* 0x00ff4808310079ea */ /* 0x0005e2000b800032 */
[----:B---3--:R-:W-:Y:S01]  /*46d0*/  UIADD3 UR4, UPT, UPT, UR12, 0x380, URZ ;  /* 0x000003800c047890 */ /* 0x008fe2000fffe0ff */
[----:B------:R-:W-:Y:S01]  /*46e0*/  SHF.R.U32.HI R6, RZ, 0x5, R6 ;  /* 0x00000005ff067819 */ /* 0x000fe20000011606 */
[----:B------:R-:W-:Y:S01]  /*46f0*/  UMOV UR70, 0x0 ;  /* 0x0000000000467882 */ /* 0x000fe20000000000 */
[----:B------:R-:W-:Y:S01]  /*4700*/  UMOV UR71, 0x8110490 ;  /* 0x0811049000477882 */ /* 0x000fe20000000000 */
[----:B------:R-:W-:Y:S01]  /*4710*/  UMOV UR18, UR21 ;  /* 0x0000001500127c82 */ /* 0x000fe20008000000 */
[----:B------:R-:W-:Y:S01]  /*4720*/  UMOV UR19, 0x40004040 ;  /* 0x4000404000137882 */ /* 0x000fe20000000000 */
[----:B------:R-:W-:Y:S01]  /*4730*/  UMOV UR16, UR47 ;  /* 0x0000002f00107c82 */ /* 0x000fe20008000000 */
[----:B------:R3:W-:Y:S01]  /*4740*/  UTCHMMA tmem[UR53], gdesc[UR6], tmem[UR54], tmem[UR74], idesc[UR75], UPT ;  /* 0x00ff4a06350079ea */ /* 0x0007e2000b800036 */
[----:B------:R4:W-:Y:S01]  /*4750*/  UTCHMMA tmem[UR59], gdesc[UR10], tmem[UR60], tmem[UR70], idesc[UR71], UPT ;  /* 0x00ff460a3b0079ea */ /* 0x0009e2000b80003c */
[----:B------:R-:W-:Y:S01]  /*4760*/  UMOV UR17, 0x40004040 ;  /* 0x4000404000117882 */ /* 0x000fe20000000000 */
[----:B------:R-:W-:Y:S01]  /*4770*/  UMOV UR13, 0x40004040 ;  /* 0x40004040000d7882 */ /* 0x000fe20000000000 */
[----:B------:R-:W-:Y:S01]  /*4780*/  ELECT P0, URZ, PT ;  /* 0x0000000000ff782f */ /* 0x000fe20003800000 */
[----:B------:R-:W-:Y:S01]  /*4790*/  IMAD.MOV.U32 R4, RZ, RZ, 0x1 ;  /* 0x00000001ff047424 */ /* 0x000fe200078e00ff */
[----:B------:R-:W-:Y:S01]  /*47a0*/  UMOV UR76, 0x0 ;  /* 0x00000000004c7882 */ /* 0x000fe20000000000 */
[----:B------:R-:W-:Y:S01]  /*47b0*/  UMOV UR77, 0x8118490 ;  /* 0x08118490004d7882 */ /* 0x000fe20000000000 */
[----:B------:R-:W-:Y:S01]  /*47c0*/  UMOV UR15, 0x40004040 ;  /* 0x40004040000f7882 */ /* 0x000fe20000000000 */
[----:B------:R-:W-:Y:S01]  /*47d0*/  UMOV UR21, 0x40004040 ;  /* 0x4000404000157882 */ /* 0x000fe20000000000 */
[----:B------:R-:W-:Y:S01]  /*47e0*/  VIADD R7, R6, 0x10 ;  /* 0x0000001006077836 */ /* 0x000fe20000000000 */
[----:B------:R-:W-:Y:S01]  /*47f0*/  SHF.L.U32 R6, R5, R6, RZ ;  /* 0x0000000605067219 */ /* 0x000fe200000006ff */
[----:B------:R-:W-:Y:S03]  /*4800*/  UVIRTCOUNT.DEALLOC.SMPOOL 0x80 ;  /* 0x000000800000784c */ /* 0x000fe60000000000 */
[----:B------:R-:W-:Y:S01]  /*4810*/  SHF.L.U32 R7, R4, R7, RZ ;  /* 0x0000000704077219 */ /* 0x000fe200000006ff */
[----:B--2---:R-:W-:Y:S01]  /*4820*/  UIADD3 UR8, UPT, UPT, UR12, 0x300, URZ ;  /* 0x000003000c087890 */ /* 0x004fe2000fffe0ff */
[----:B------:R-:W-:Y:S01]  /*4830*/  @P0 PRMT R8, R3, 0x7610, R8 ;  /* 0x0000761003080816 */ /* 0x000fe20000000008 */
[----:B------:R-:W-:Y:S01]  /*4840*/  UMOV UR72, 0x0 ;  /* 0x0000000000487882 */ /* 0x000fe20000000000 */
[----:B------:R-:W-:Y:S01]  /*4850*/  UMOV UR73, 0x8110490 ;  /* 0x0811049000497882 */ /* 0x000fe20000000000 */
[----:B------:R-:W-:Y:S01]  /*4860*/  UMOV UR12, UR48 ;  /* 0x00000030000c7c82 */ /* 0x000fe20008000000 */
[----:B------:R-:W-:Y:S01]  /*4870*/  LOP3.LUT R6, R7, R6, RZ, 0xfc, !PT ;  /* 0x0000000607067212 */ /* 0x000fe200078efcff */
[----:B---3--:R-:W-:-:S03]  /*4880*/  UMOV UR74, 0x0 ;  /* 0x00000000004a7882 */ /* 0x008fc60000000000 */
[----:B------:R2:W-:Y:S01]  /*4890*/  UTCHMMA tmem[UR66], gdesc[UR8], tmem[UR67], tmem[UR72], idesc[UR73], UPT ;  /* 0x00ff4808420079ea */ /* 0x0005e2000b800043 */
[----:B------:R3:W-:Y:S01]  /*48a0*/  UTCHMMA tmem[UR64], gdesc[UR4], tmem[UR65], tmem[UR70], idesc[UR71], UPT ;  /* 0x00ff4604400079ea */ /* 0x0007e2000b800041 */
[----:B------:R-:W-:Y:S01]  /*48b0*/  UMOV UR75, 0x8118490 ;  /* 0x08118490004b7882 */ /* 0x000fe20000000000 */
[----:B------:R5:W-:Y:S01]  /*48c0*/  UTCBAR [UR51], URZ ;  /* 0x000000ff330073e9 */ /* 0x000be200080000ff */
[----:B------:R-:W-:Y:S01]  /*48d0*/  UIADD3 UR7, UPT, UPT, UR45, 0x10, URZ ;  /* 0x000000102d077890 */ /* 0x000fe2000fffe0ff */
[----:B------:R5:W-:Y:S01]  /*48e0*/  UTCHMMA gdesc[UR22], gdesc[UR24], tmem[UR63], tmem[UR74], idesc[UR75], !UPT ;  /* 0x00ff4a18160075ea */ /* 0x000be2000f80003f */
[----:B----4-:R-:W-:Y:S01]  /*48f0*/  UMOV UR10, 0x0 ;  /* 0x00000000000a7882 */ /* 0x010fe20000000000 */
[----:B------:R-:W-:Y:S01]  /*4900*/  UMOV UR11, 0x8118490 ;  /* 0x08118490000b7882 */ /* 0x000fe20000000000 */
[----:B------:R-:W-:Y:S01]  /*4910*/  LOP3.LUT R5, R6, 0xffff, RZ, 0xc0, !PT ;  /* 0x0000ffff06057812 */ /* 0x000fe200078ec0ff */
[----:B--2---:R-:W-:Y:S01]  /*4920*/  UMOV UR73, 0x8118490 ;  /* 0x0811849000497882 */ /* 0x004fe20000000000 */
[----:B---3--:R-:W-:Y:S01]  /*4930*/  UMOV UR71, 0x8118490 ;  /* 0x0811849000477882 */ /* 0x008fe20000000000 */
[----:B------:R5:W-:Y:S01]  /*4940*/  UTCHMMA gdesc[UR40], gdesc[UR42], tmem[UR62], tmem[UR72], idesc[UR73], UPT ;  /* 0x00ff482a280075ea */ /* 0x000be2000b80003e */
[----:B------:R5:W-:Y:S01]  /*4950*/  UTCHMMA gdesc[UR36], gdesc[UR38], tmem[UR61], tmem[UR70], idesc[UR71], UPT ;  /* 0x00ff4626240075ea */ /* 0x000be2000b80003d */
[----:B------:R5:W-:Y:S01]  /*4960*/  UTCHMMA gdesc[UR32], gdesc[UR34], tmem[UR58], tmem[UR10], idesc[UR11], UPT ;  /* 0x00ff0a22200075ea */ /* 0x000be2000b80003a */
[----:B------:R5:W-:Y:S01]  /*4970*/  UTCHMMA gdesc[UR28], gdesc[UR30], tmem[UR57], tmem[UR74], idesc[UR75], UPT ;  /* 0x00ff4a1e1c0075ea */ /* 0x000be2000b800039 */
[----:B------:R5:W-:Y:S01]  /*4980*/  UTCHMMA gdesc[UR18], gdesc[UR26], tmem[UR56], tmem[UR72], idesc[UR73], UPT ;  /* 0x00ff481a120075ea */ /* 0x000be2000b800038 */
[----:B------:R5:W-:Y:S01]  /*4990*/  UTCHMMA gdesc[UR12], gdesc[UR16], tmem[UR55], tmem[UR70], idesc[UR71], UPT ;  /* 0x00ff46100c0075ea */ /* 0x000be2000b800037 */
[----:B------:R5:W-:Y:S01]  /*49a0*/  UTCHMMA gdesc[UR20], gdesc[UR14], tmem[UR52], tmem[UR76], idesc[UR77], UPT ;  /* 0x00ff4c0e140075ea */ /* 0x000be2000b800034 */
[----:B------:R5:W-:Y:S01]  /*49b0*/  UTCBAR [UR46], URZ ;  /* 0x000000ff2e0073e9 */ /* 0x000be200080000ff */
[----:B------:R5:W-:Y:S01]  /*49c0*/  UTCBAR [UR7], URZ ;  /* 0x000000ff070073e9 */ /* 0x000be200080000ff */
[----:B------:R5:W-:Y:S01]  /*49d0*/  UTCBAR [UR44], URZ ;  /* 0x000000ff2c0073e9 */ /* 0x000be200080000ff */
[----:B------:R-:W-:-:S02]  /*49e0*/  UMOV UR4, 0x40 ;  /* 0x0000004000047882 */ /* 0x000fc40000000000 */
[----:B-1----:R-:W-:-:S09]  /*49f0*/  ULEA UR4, UR68, UR4, 0x18 ;  /* 0x0000000444047291 */ /* 0x002fd2000f8ec0ff */
[----:B------:R-:W-:Y:S01]  /*4a00*/  @P0 STS.U8 [UR4], R8 ;  /* 0x00000008ff000988 */ /* 0x000fe20008000004 */
[----:B------:R-:W-:Y:S06]  /*4a10*/  BAR.SYNC.DEFER_BLOCKING 0x5, 0x1a0 ;  /* 0x0146800000007b1d */ /* 0x000fec0000010000 */
[----:B------:R-:W-:Y:S01]  /*4a20*/  NOP ;  /* 0x0000000000007918 */ /* 0x000fe20000000000 */
[----:B------:R-:W-:Y:S02]  /*4a30*/  UMOV UR4, 0x50 ;  /* 0x0000005000047882 */ /* 0x000fe40000000000 */
[----:B------:R-:W-:-:S09]  /*4a40*/  ULEA UR6, UR68, UR4, 0x18 ;  /* 0x0000000444067291 */ /* 0x000fd2000f8ec0ff */
[----:B------:R-:W1:Y:S02]  /*4a50*/  LDS R3, [UR6] ;  /* 0x00000006ff037984 */ /* 0x000e640008000800 */
[----:B-1----:R-:W-:-:S04]  /*4a60*/  LOP3.LUT R4, R6, 0xffff, R3, 0x80, !PT ;  /* 0x0000ffff06047812 */ /* 0x002fc800078e8003 */
[----:B------:R-:W-:-:S13]  /*4a70*/  ISETP.NE.AND P0, PT, R4, R5, PT ;  /* 0x000000050400720c */ /* 0x000fda0003f05270 */
[----:B-----5:R-:W-:Y:S05]  /*4a80*/  @P0 BRA `(.L_x_48) ;  /* 0x0000000000500947 */ /* 0x020fea0003800000 */
[----:B------:R-:W-:Y:S02]  /*4a90*/  SHF.R.U32.HI R3, RZ, 0x10, R3 ;  /* 0x00000010ff037819 */ /* 0x000fe40000011603 */
[----:B------:R-:W-:-:S04]  /*4aa0*/  SHF.R.U32.HI R4, RZ, 0x10, R6 ;  /* 0x00000010ff047819 */ /* 0x000fc80000011606 */
[----:B------:R-:W-:-:S04]  /*4ab0*/  LOP3.LUT R3, R3, R4, RZ, 0xc0, !PT ;  /* 0x0000000403037212 */ /* 0x000fc800078ec0ff */
[----:B------:R-:W-:-:S13]  /*4ac0*/  ISETP.NE.AND P0, PT, R3, R4, PT ;  /* 0x000000040300720c */ /* 0x000fda0003f05270 */
[----:B------:R-:W-:Y:S05]  /*4ad0*/  @P0 BRA `(.L_x_49) ;  /* 0x0000000000300947 */ /* 0x000fea0003800000 */
[----:B------:R-:W-:Y:S01]  /*4ae0*/  R2UR UR4, R6 ;  /* 0x00000000060472ca */ /* 0x000fe200000e0000 */
[----:B------:R-:W1:-:S12]  /*4af0*/  S2R R4, SR_LANEID ;  /* 0x0000000000047919 */ /* 0x000e580000000000 */
[----:B------:R-:W-:-:S03]  /*4b00*/  ULOP3.LUT UR5, URZ, UR4, URZ, 0x33, !UPT ;  /* 0x00000004ff057292 */ /* 0x000fc6000f8e33ff */
[----:B------:R-:W-:Y:S02]  /*4b10*/  VOTEU.ANY UR4, UPT, PT ;  /* 0x0000000000047886 */ /* 0x000fe400038e0100 */
[----:B------:R-:W-:Y:S01]  /*4b20*/  UFLO.U32 UR4, UR4 ;  /* 0x00000004000472bd */ /* 0x000fe200080e0000 */
[----:B------:R-:W-:-:S04]  /*4b30*/  IMAD.U32 R3, RZ, RZ, UR5 ;  /* 0x00000005ff037e24 */ /* 0x000fc8000f8e00ff */
[----:B------:R-:W2:Y:S02]  /*4b40*/  REDUX UR7, R3 ;  /* 0x00000000030773c4 */ /* 0x000ea40000000000 */
[----:B------:R3:W-:Y:S01]  /*4b50*/  UTCATOMSWS.AND URZ, UR5 ;  /* 0x0000000500ff79e3 */ /* 0x0007e20008000000 */
[----:B-1----:R-:W-:Y:S01]  /*4b60*/  ISETP.EQ.U32.AND P0, PT, R4, UR4, PT ;  /* 0x0000000404007c0c */ /* 0x002fe2000bf02070 */
[----:B--2---:R-:W-:-:S12]  /*4b70*/  IMAD.U32 R4, RZ, RZ, UR7 ;  /* 0x00000007ff047e24 */ /* 0x004fd8000f8e00ff */
[----:B------:R3:W-:Y:S01]  /*4b80*/  @P0 ATOMS.AND RZ, [UR6], R4 ;  /* 0x00000004ffff098c */ /* 0x0007e2000a800006 */
[----:B------:R-:W-:Y:S05]  /*4b90*/  BRA `(.L_x_50) ;  /* 0x0000000000147947 */ /* 0x000fea0003800000 */
.L_x_49:
[----:B------:R-:W-:Y:S02]  /*4ba0*/  MOV R4, 0x4bc0 ;  /* 0x00004bc000047802 */ /* 0x000fe40000000f00 */
[----:B------:R-:W-:Y:S05]  /*4bb0*/  CALL.REL.NOINC `($__internal_0_$__cuda_sm10x_tcgen05_guardrail_trap_col_being_dealloced_not_returned_by_alloc) ;  /* 0x00000044004c7944 */ /* 0x000fea0003c00000 */
[----:B------:R-:W-:Y:S05]  /*4bc0*/  BRA `(.L_x_50) ;  /* 0x0000000000087947 */ /* 0x000fea0003800000 */
.L_x_48:
[----:B------:R-:W-:Y:S02]  /*4bd0*/  MOV R4, 0x4bf0 ;  /* 0x00004bf000047802 */ /* 0x000fe40000000f00 */
[----:B------:R-:W-:Y:S05]  /*4be0*/  CALL.REL.NOINC `($__internal_2_$__cuda_sm10x_tcgen05_guardrail_trap_unallocated_columns_being_dealloced) ;  /* 0x0000004400587944 */ /* 0x000fea0003c00000 */
.L_x_50:
[----:B------:R-:W-:Y:S01]  /*4bf0*/  NOP ;  /* 0x0000000000007918 */ /* 0x000fe20000000000 */
[----:B------:R-:W-:Y:S05]  /*4c00*/  BRA `(.L_x_11) ;  /* 0x0000000000087947 */ /* 0x000fea0003800000 */
.L_x_9:
[----:B------:R-:W-:-:S08]  /*4c10*/  NOP ;  /* 0x0000000000007918 */ /* 0x000fd00000000000 */
[----:B------:R-:W1:-:S00]  /*4c20*/  USETMAXREG.DEALLOC.CTAPOOL 0x18 ;  /* 0x00000018000079c8 */ /* 0x000e4000080e0500 */
.L_x_11:
[----:B-1----:R-:W-:-:S13]  /*4c30*/  R2UR UR4, R2 ;  /* 0x00000000020472ca */ /* 0x002fda00000e0000 */
[----:B------:R-:W-:-:S04]  /*4c40*/  UIADD3 UR4, UPT, UPT, UR4, -0x4, URZ ;  /* 0xfffffffc04047890 */ /* 0x000fc8000fffe0ff */
[----:B------:R-:W-:-:S09]  /*4c50*/  UISETP.GT.U32.AND UP0, UPT, UR4, 0x7, UPT ;  /* 0x000000070400788c */ /* 0x000fd2000bf04070 */
[----:B------:R-:W-:Y:S05]  /*4c60*/  BRA.U UP0, `(.L_x_51) ;  /* 0x0000002d002c7547 */ /* 0x000fea000b800000 */
.L_x_52:
[----:B------:R-:W-:-:S08]  /*4c70*/  NOP ;  /* 0x0000000000007918 */ /* 0x000fd00000000000 */
[----:B------:R-:W1:Y:S02]  /*4c80*/  USETMAXREG.TRY_ALLOC.CTAPOOL UP0, 0x90 ;  /* 0x00000090000079c8 */ /* 0x000e640008000600 */
[----:B-1----:R-:W-:Y:S05]  /*4c90*/  BRA.U !UP0, `(.L_x_52) ;  /* 0xfffffffd08f47547 */ /* 0x002fea000b83ffff */
[----:B------:R-:W1:Y:S01]  /*4ca0*/  S2UR UR10, SR_CTAID.X ;  /* 0x00000000000a79c3 */ /* 0x000e620000002500 */
[----:B------:R-:W4:Y:S01]  /*4cb0*/  LDCU UR9, c[0x0][0x380] ;  /* 0x00007000ff0977ac */ /* 0x000f220008000800 */
[----:B------:R-:W-:Y:S01]  /*4cc0*/  SHF.R.U32.HI R124, RZ, 0x2, R0 ;  /* 0x00000002ff7c7819 */ /* 0x000fe20000011600 */
[----:B------:R-:W5:Y:S03]  /*4cd0*/  LDCU UR11, c[0x0][0x38c] ;  /* 0x00007180ff0b77ac */ /* 0x000f660008000800 */
[----:B------:R-:W-:Y:S01]  /*4ce0*/  LOP3.LUT R82, R124, 0x20, RZ, 0xc0, !PT ;  /* 0x000000207c527812 */ /* 0x000fe200078ec0ff */
[----:B----4-:R-:W-:Y:S02]  /*4cf0*/  UIADD3 UR8, UPT, UPT, UR9, -0x1, URZ ;  /* 0xffffffff09087890 */ /* 0x010fe4000fffe0ff */
[----:B------:R-:W-:Y:S02]  /*4d00*/  UIADD3 UR6, UPT, UPT, -UR9, URZ, URZ ;  /* 0x000000ff09067290 */ /* 0x000fe4000fffe1ff */
[----:B------:R-:W-:-:S02]  /*4d10*/  USHF.R.S32.HI UR4, URZ, 0x1f, UR8 ;  /* 0x0000001fff047899 */ /* 0x000fc40008011408 */
[----:B-1----:R-:W-:Y:S02]  /*4d20*/  ULEA UR10, UR10, UR9, 0x7 ;  /* 0x000000090a0a7291 */ /* 0x002fe4000f8e38ff */
[----:B------:R-:W-:Y:S02]  /*4d30*/  USHF.R.S32.HI UR7, URZ, 0x1f, UR6 ;  /* 0x0000001fff077899 */ /* 0x000fe40008011406 */
[----:B---3-5:R-:W-:Y:S02]  /*4d40*/  UIADD3 UR5, UPT, UPT, UR10, -UR11, URZ ;  /* 0x8000000b0a057290 */ /* 0x028fe4000fffe0ff */
[----:B------:R-:W-:Y:S02]  /*4d50*/  ULEA.HI UR6, UR4, UR8, URZ, 0x7 ;  /* 0x0000000804067291 */ /* 0x000fe4000f8f38ff */
[----:B------:R-:W-:Y:S02]  /*4d60*/  USHF.R.S32.HI UR4, URZ, 0x1f, UR5 ;  /* 0x0000001fff047899 */ /* 0x000fe40008011405 */
[----:B------:R-:W-:-:S02]  /*4d70*/  ULEA.HI UR7, UR7, -UR9, URZ, 0x7 ;  /* 0x8000000907077291 */ /* 0x000fc4000f8f38ff */
[----:B------:R-:W-:Y:S02]  /*4d80*/  ULEA.HI UR4, UR4, UR5, URZ, 0x7 ;  /* 0x0000000504047291 */ /* 0x000fe4000f8f38ff */
[----:B------:R-:W-:Y:S02]  /*4d90*/  UISETP.GT.AND UP1, UPT, UR9, URZ, UPT ;  /* 0x000000ff0900728c */ /* 0x000fe4000bf24270 */
[----:B------:R-:W-:Y:S02]  /*4da0*/  USHF.R.S32.HI UR5, URZ, 0x7, UR7 ;  /* 0x00000007ff057899 */ /* 0x000fe40008011407 */
[----:B------:R-:W-:Y:S02]  /*4db0*/  USHF.R.S32.HI UR4, URZ, 0x7, UR4 ;  /* 0x00000007ff047899 */ /* 0x000fe40008011404 */
[----:B------:R-:W-:Y:S02]  /*4dc0*/  ULEA.HI.SX32 UR6, UR6, 0x1, 0x19 ;  /* 0x0000000106067891 */ /* 0x000fe4000f8fcaff */
[----:B------:R-:W-:-:S02]  /*4dd0*/  UIADD3 UR5, UPT, UPT, -UR5, URZ, URZ ;  /* 0x000000ff05057290 */ /* 0x000fc4000fffe1ff */
[----:B------:R-:W-:-:S04]  /*4de0*/  UISETP.LT.AND UP0, UPT, URZ, UR4, UPT ;  /* 0x00000004ff00728c */ /* 0x000fc8000bf01270 */
[----:B------:R-:W-:Y:S01]  /*4df0*/  USEL UR7, URZ, UR4, !UP0 ;  /* 0x00000004ff077287 */ /* 0x000fe2000c000000 */
[----:B------:R-:W-:-:S03]  /*4e00*/  @!UP1 UMOV UR6, UR5 ;  /* 0x0000000500069c82 */ /* 0x000fc60008000000 */
[----:B------:R-:W-:-:S04]  /*4e10*/  UIADD3 UR4, UPT, UPT, UR6, -UR7, URZ ;  /* 0x8000000706047290 */ /* 0x000fc8000fffe0ff */
[----:B------:R-:W-:Y:S01]  /*4e20*/  UISETP.GE.AND UP0, UPT, UR4, 0x1, UPT ;  /* 0x000000010400788c */ /* 0x000fe2000bf06270 */
[----:B------:R-:W-:Y:S08]  /*4e30*/  BAR.SYNC.DEFER_BLOCKING 0x5, 0x1a0 ;  /* 0x0146800000007b1d */ /* 0x000ff00000010000 */
[----:B------:R-:W-:Y:S05]  /*4e40*/  BRA.U !UP0, `(.L_x_53) ;  /* 0x0000002108007547 */ /* 0x000fea000b800000 */
[----:B------:R-:W1:Y:S01]  /*4e50*/  S2R R2, SR_CTAID.X ;  /* 0x0000000000027919 */ /* 0x000e620000002500 */
[----:B------:R-:W3:Y:S01]  /*4e60*/  S2UR UR8, SR_CgaCtaId ;  /* 0x00000000000879c3 */ /* 0x000ee20000008800 */
[----:B--2---:R-:W-:Y:S01]  /*4e70*/  IMAD.U32 R3, RZ, RZ, UR11 ;  /* 0x0000000bff037e24 */ /* 0x004fe2000f8e00ff */
[----:B------:R-:W-:Y:S01]  /*4e80*/  LOP3.LUT R4, R0, 0x7f, RZ, 0xc0, !PT ;  /* 0x0000007f00047812 */ /* 0x000fe200078ec0ff */
[----:B------:R-:W2:Y:S01]  /*4e90*/  S2R R103, SR_TID.X ;  /* 0x0000000000677919 */ /* 0x000ea20000002100 */
[----:B------:R-:W-:Y:S01]  /*4ea0*/  IMAD.U32 R102, RZ, RZ, UR7 ;  /* 0x00000007ff667e24 */ /* 0x000fe2000f8e00ff */
[----:B------:R-:W-:Y:S01]  /*4eb0*/  UMOV UR17, 0x400 ;  /* 0x0000040000117882 */ /* 0x000fe20000000000 */
[----:B------:R-:W-:Y:S01]  /*4ec0*/  IADD3 R3, PT, PT, -R3, UR10, R4 ;  /* 0x0000000a03037c10 */ /* 0x000fe2000fffe104 */
[----:B------:R-:W-:Y:S01]  /*4ed0*/  IMAD.MOV.U32 R99, RZ, RZ, 0x1 ;  /* 0x00000001ff637424 */ /* 0x000fe200078e00ff */
[----:B------:R-:W4:Y:S01]  /*4ee0*/  S2UR UR5, SR_CgaCtaId ;  /* 0x00000000000579c3 */ /* 0x000f220000008800 */
[----:B------:R-:W-:Y:S01]  /*4ef0*/  IMAD.MOV.U32 R98, RZ, RZ, 0x1 ;  /* 0x00000001ff627424 */ /* 0x000fe200078e00ff */
[----:B------:R-:W-:Y:S01]  /*4f00*/  UMOV UR4, 0x400 ;  /* 0x0000040000047882 */ /* 0x000fe20000000000 */
[----:B------:R-:W-:Y:S01]  /*4f10*/  IMAD.IADD R5, R3, 0x1, -R82 ;  /* 0x0000000103057824 */ /* 0x000fe200078e0a52 */
[----:B------:R-:W-:Y:S01]  /*4f20*/  UIADD3 UR15, UPT, UPT, -UR6, UR7, URZ ;  /* 0x00000007060f7290 */ /* 0x000fe2000fffe1ff */
[----:B------:R-:W-:-:S02]  /*4f30*/  UMOV UR14, 0x1 ;  /* 0x00000001000e7882 */ /* 0x000fc40000000000 */
[----:B------:R-:W-:Y:S01]  /*4f40*/  IMAD R102, R102, -0x80, R5 ;  /* 0xffffff8066667824 */ /* 0x000fe200078e0205 */
[----:B------:R-:W-:Y:S01]  /*4f50*/  UMOV UR13, URZ ;  /* 0x000000ff000d7c82 */ /* 0x000fe20008000000 */
[----:B------:R-:W-:Y:S01]  /*4f60*/  UMOV UR16, URZ ;  /* 0x000000ff00107c82 */ /* 0x000fe20008000000 */
[----:B------:R-:W5:Y:S01]  /*4f70*/  LDCU UR10, c[0x0][0x7d4] ;  /* 0x0000fa80ff0a77ac */ /* 0x000f620008000800 */
[----:B------:R-:W-:Y:S01]  /*4f80*/  UMOV UR12, URZ ;  /* 0x000000ff000c7c82 */ /* 0x000fe20008000000 */
[----:B---3--:R-:W-:-:S03]  /*4f90*/  ULEA UR17, UR8, UR17, 0x18 ;  /* 0x0000001108117291 */ /* 0x008fc6000f8ec0ff */
[----:B------:R-:W-:Y:S01]  /*4fa0*/  UMOV UR8, URZ ;  /* 0x000000ff00087c82 */ /* 0x000fe20008000000 */
[----:B-1----:R-:W-:Y:S01]  /*4fb0*/  IMAD R2, R2, 0x80, R4 ;  /* 0x0000008002027824 */ /* 0x002fe200078e0204 */
[----:B----4-:R-:W-:Y:S01]  /*4fc0*/  ULEA UR4, UR5, UR4, 0x18 ;  /* 0x0000000405047291 */ /* 0x010fe2000f8ec0ff */
[----:B--2---:R-:W-:Y:S01]  /*4fd0*/  IMAD R106, R103, 0x10000, R124 ;  /* 0x00010000676a7824 */ /* 0x004fe200078e027c */
[----:B------:R-:W-:Y:S02]  /*4fe0*/  SHF.R.U32.HI R3, RZ, 0x3, R103 ;  /* 0x00000003ff037819 */ /* 0x000fe40000011667 */
[----:B------:R-:W-:Y:S02]  /*4ff0*/  IADD3 R100, PT, PT, -R2, UR11, RZ ;  /* 0x0000000b02647c10 */ /* 0x000fe4000fffe1ff */
[----:B------:R-:W-:Y:S02]  /*5000*/  LOP3.LUT R106, R106, 0x600020, RZ, 0xc0, !PT ;  /* 0x006000206a6a7812 */ /* 0x000fe400078ec0ff */
[----:B------:R-:W-:-:S02]  /*5010*/  LOP3.LUT R3, R3, 0x10, RZ, 0xc0, !PT ;  /* 0x0000001003037812 */ /* 0x000fc400078ec0ff */
[----:B------:R-:W-:Y:S02]  /*5020*/  ISETP.GE.AND P0, PT, R100, 0x1, PT ;  /* 0x000000016400780c */ /* 0x000fe40003f06270 */
[C---:B------:R-:W-:Y:S01]  /*5030*/  LOP3.LUT R101, R106.reuse, 0x40, RZ, 0xfc, !PT ;  /* 0x000000406a657812 */ /* 0x040fe200078efcff */
[----:B------:R-:W-:Y:S01]  /*5040*/  IMAD.IADD R104, R106, 0x1, -R3 ;  /* 0x000000016a687824 */ /* 0x000fe200078e0a03 */
[----:B-----5:R-:W-:-:S09]  /*5050*/  P2R R2, PR, RZ, 0x1 ;  /* 0x00000001ff027803 */ /* 0x020fd20000000000 */
.L_x_59:
[----:B------:R-:W-:Y:S02]  /*5060*/  USHF.L.U32 UR6, UR12, 0x1f, URZ ;  /* 0x0000001f0c067899 */ /* 0x000fe400080006ff */
[----:B------:R-:W-:Y:S02]  /*5070*/  ULEA UR9, UR8, UR4, 0x3 ;  /* 0x0000000408097291 */ /* 0x000fe4000f8e18ff */
[----:B------:R-:W-:Y:S02]  /*5080*/  USHF.L.U32 UR5, UR16, 0x1f, URZ ;  /* 0x0000001f10057899 */ /* 0x000fe400080006ff */
[----:B------:R-:W-:-:S04]  /*5090*/  MOV R2, UR6 ;  /* 0x0000000600027c02 */ /* 0x000fc80008000f00 */
[----:B-1----:R-:W-:Y:S01]  /*50a0*/  MOV R6, UR5 ;  /* 0x0000000500067c02 */ /* 0x002fe20008000f00 */
[----:B------:R-:W1:Y:S02]  /*50b0*/  SYNCS.PHASECHK.TRANS64.TRYWAIT P0, [UR9+0x30], R2 ;  /* 0x00003002ff0075a7 */ /* 0x000e640008001109 */
[----:B-1----:R-:W-:Y:S05]  /*50c0*/  @!P0 BRA `(.L_x_54) ;  /* 0x0000003c00288947 */ /* 0x002fea0003800000 */
.L_x_125:
[----:B------:R-:W2:Y:S01]  /*50d0*/  SYNCS.PHASECHK.TRANS64.TRYWAIT P0, [UR4+0x60], R6 ;  /* 0x00006006ff0075a7 */ /* 0x000ea20008001104 */
[----:B------:R-:W-:Y:S02]  /*50e0*/  ISETP.GE.AND P1, PT, R100, 0x1, PT ;  /* 0x000000016400780c */ /* 0x000fe40003f26270 */
[----:B------:R-:W-:Y:S02]  /*50f0*/  R2UR UR6, R106 ;  /* 0x000000006a0672ca */ /* 0x000fe400000e0000 */
[----:B-1----:R-:W-:-:S04]  /*5100*/  SEL R3, R102, 0x80, P1 ;  /* 0x0000008066037807 */ /* 0x002fc80000800000 */
[----:B------:R-:W-:-:S04]  /*5110*/  SHF.R.S32.HI R4, RZ, 0x1f, R3 ;  /* 0x0000001fff047819 */ /* 0x000fc80000011403 */
[----:B------:R-:W-:-:S04]  /*5120*/  LEA.HI R4, R4, R3, RZ, 0x6 ;  /* 0x0000000304047211 */ /* 0x000fc800078f30ff */
[C---:B------:R-:W-:Y:S02]  /*5130*/  LOP3.LUT R2, R4.reuse, 0xffffffc0, RZ, 0xc0, !PT ;  /* 0xffffffc004027812 */ /* 0x040fe400078ec0ff */
[----:B------:R-:W-:Y:S02]  /*5140*/  SHF.R.S32.HI R5, RZ, 0x6, R4 ;  /* 0x00000006ff057819 */ /* 0x000fe40000011404 */
[C---:B------:R-:W-:Y:S02]  /*5150*/  ISETP.NE.AND P1, PT, R3.reuse, R2, PT ;  /* 0x000000020300720c */ /* 0x040fe40003f25270 */
[----:B------:R-:W-:Y:S02]  /*5160*/  LEA.HI.SX32 R4, R4, 0xffffffff, 0x1a ;  /* 0xffffffff04047811 */ /* 0x000fe400078fd2ff */
[----:B------:R-:W-:Y:S01]  /*5170*/  ISETP.LT.AND P1, PT, R3, RZ, P1 ;  /* 0x000000ff0300720c */ /* 0x000fe20000f21270 */
[----:B--2---:R-:W-:-:S12]  /*5180*/  @!P0 BRA `(.L_x_55) ;  /* 0x0000003c00148947 */ /* 0x004fd80003800000 */
.L_x_127:
[----:B------:R-:W2:Y:S01]  /*5190*/  LDTM.x32 R12, tmem[UR6] ;  /* 0x00000006000c79ee */ /* 0x000ea200082c0000 */
[----:B------:R-:W-:Y:S01]  /*51a0*/  VIADDMNMX R3, R3, -R2, 0x20, PT ;  /* 0x0000002003037446 */ /* 0x000fe20003800902 */
[----:B------:R-:W-:Y:S01]  /*51b0*/  @!P1 IMAD.MOV R4, RZ, RZ, R5 ;  /* 0x000000ffff049224 */ /* 0x000fe200078e0205 */
[----:B------:R-:W-:Y:S01]  /*51c0*/  R2UR UR6, R101 ;  /* 0x00000000650672ca */ /* 0x000fe200000e0000 */
[----:B------:R-:W-:Y:S01]  /*51d0*/  IMAD.MOV.U32 R106, RZ, RZ, -0x1 ;  /* 0xffffffffff6a7424 */ /* 0x000fe200078e00ff */
[----:B------:R-:W-:Y:S01]  /*51e0*/  LOP3.LUT R105, R103, 0x80, RZ, 0xc0, !PT ;  /* 0x0000008067697812 */ /* 0x000fe200078ec0ff */
[----:B------:R-:W-:Y:S01]  /*51f0*/  IMAD R3, R4, 0x20, R3 ;  /* 0x0000002004037824 */ /* 0x000fe200078e0203 */
[C---:B------:R-:W-:Y:S02]  /*5200*/  R2UR UR11, R104.reuse ;  /* 0x00000000680b72ca */ /* 0x040fe400000e0000 */
[----:B------:R-:W-:Y:S02]  /*5210*/  R2UR UR7, R104 ;  /* 0x00000000680772ca */ /* 0x000fe400000e0000 */
[----:B------:R-:W-:-:S02]  /*5220*/  VIMNMX R5, PT, PT, RZ, R3, !PT ;  /* 0x00000003ff057248 */ /* 0x000fc40007fe0100 */
[----:B------:R-:W-:Y:S02]  /*5230*/  VIMNMX R3, PT, PT, R3, 0x20, !PT ;  /* 0x0000002003037848 */ /* 0x000fe40007fe0100 */
[----:B------:R-:W-:-:S03]  /*5240*/  SHF.L.U32 R2, R106, R5, RZ ;  /* 0x000000056a027219 */ /* 0x000fc600000006ff */
[----:B------:R-:W-:Y:S01]  /*5250*/  VIADD R3, R3, 0xffffffe0 ;  /* 0xffffffe003037836 */ /* 0x000fe20000000000 */
[C---:B------:R-:W-:Y:S02]  /*5260*/  R2P PR, R2.reuse, 0x7e ;  /* 0x0000007e02007804 */ /* 0x040fe40000000000 */
[----:B------:R-:W-:Y:S02]  /*5270*/  LOP3.LUT R4, R2, 0x1, RZ, 0xc0, !PT ;  /* 0x0000000102047812 */ /* 0x000fe400078ec0ff */
[----:B------:R-:W-:Y:S02]  /*5280*/  SHF.L.U32 R106, R106, R3, RZ ;  /* 0x000000036a6a7219 */ /* 0x000fe400000006ff */
[----:B--2---:R-:W-:Y:S02]  /*5290*/  SEL R85, R13, 0xff800000, P1 ;  /* 0xff8000000d557807 */ /* 0x004fe40000800000 */
[----:B------:R-:W-:Y:S02]  /*52a0*/  SEL R80, R14, 0xff800000, P2 ;  /* 0xff8000000e507807 */ /* 0x000fe40001000000 */
[----:B------:R-:W-:-:S02]  /*52b0*/  SEL R81, R15, 0xff800000, P3 ;  /* 0xff8000000f517807 */ /* 0x000fc40001800000 */
[----:B------:R-:W-:Y:S02]  /*52c0*/  SEL R88, R16, 0xff800000, P4 ;  /* 0xff80000010587807 */ /* 0x000fe40002000000 */
[----:B------:R-:W-:Y:S02]  /*52d0*/  SEL R89, R17, 0xff800000, P5 ;  /* 0xff80000011597807 */ /* 0x000fe40002800000 */
[----:B------:R-:W-:Y:S02]  /*52e0*/  SEL R90, R18, 0xff800000, P6 ;  /* 0xff800000125a7807 */ /* 0x000fe40003000000 */
[----:B------:R-:W-:-:S05]  /*52f0*/  R2P PR, R2.B1, 0x7f ;  /* 0x0000007f02007804 */ /* 0x000fca0000001000 */
[----:B------:R-:W-:Y:S02]  /*5300*/  SEL R74, R20, 0xff800000, P0 ;  /* 0xff800000144a7807 */ /* 0x000fe40000000000 */
[----:B------:R-:W-:Y:S02]  /*5310*/  SEL R75, R21, 0xff800000, P1 ;  /* 0xff800000154b7807 */ /* 0x000fe40000800000 */
[----:B------:R-:W-:Y:S02]  /*5320*/  SEL R72, R22, 0xff800000, P2 ;  /* 0xff80000016487807 */ /* 0x000fe40001000000 */
[----:B------:R-:W-:Y:S02]  /*5330*/  SEL R73, R23, 0xff800000, P3 ;  /* 0xff80000017497807 */ /* 0x000fe40001800000 */
[----:B------:R-:W-:Y:S02]  /*5340*/  SEL R82, R24, 0xff800000, P4 ;  /* 0xff80000018527807 */ /* 0x000fe40002000000 */
[----:B------:R-:W-:-:S02]  /*5350*/  SEL R83, R25, 0xff800000, P5 ;  /* 0xff80000019537807 */ /* 0x000fc40002800000 */
[----:B------:R-:W-:Y:S02]  /*5360*/  SEL R86, R26, 0xff800000, P6 ;  /* 0xff8000001a567807 */ /* 0x000fe40003000000 */
[----:B------:R-:W-:-:S05]  /*5370*/  R2P PR, R2.B2, 0x7f ;  /* 0x0000007f02007804 */ /* 0x000fca0000002000 */
[----:B------:R-:W-:Y:S02]  /*5380*/  SEL R44, R28, 0xff800000, P0 ;  /* 0xff8000001c2c7807 */ /* 0x000fe40000000000 */
[----:B------:R-:W-:Y:S02]  /*5390*/  ISETP.NE.U32.AND P0, PT, R4, 0x1, PT ;  /* 0x000000010400780c */ /* 0x000fe40003f05070 */
[----:B------:R-:W-:Y:S02]  /*53a0*/  SEL R45, R29, 0xff800000, P1 ;  /* 0xff8000001d2d7807 */ /* 0x000fe40000800000 */
[----:B------:R-:W-:Y:S02]  /*53b0*/  SEL R84, R12, 0xff800000, !P0 ;  /* 0xff8000000c547807 */ /* 0x000fe40004000000 */
[----:B------:R-:W-:Y:S02]  /*53c0*/  LOP3.LUT P0, RZ, R2, 0x80, RZ, 0xc0, !PT ;  /* 0x0000008002ff7812 */ /* 0x000fe4000780c0ff */
[----:B------:R-:W-:-:S02]  /*53d0*/  SEL R46, R30, 0xff800000, P2 ;  /* 0xff8000001e2e7807 */ /* 0x000fc40001000000 */
[----:B------:R-:W-:Y:S02]  /*53e0*/  SEL R91, R19, 0xff800000, P0 ;  /* 0xff800000135b7807 */ /* 0x000fe40000000000 */
[C---:B------:R-:W-:Y:S02]  /*53f0*/  LOP3.LUT P0, RZ, R2.reuse, 0x8000, RZ, 0xc0, !PT ;  /* 0x0000800002ff7812 */ /* 0x040fe4000780c0ff */
[----:B------:R-:W-:Y:S02]  /*5400*/  SEL R47, R31, 0xff800000, P3 ;  /* 0xff8000001f2f7807 */ /* 0x000fe40001800000 */
[----:B------:R-:W-:Y:S02]  /*5410*/  SEL R87, R27, 0xff800000, P0 ;  /* 0xff8000001b577807 */ /* 0x000fe40000000000 */
[----:B------:R-:W-:Y:S02]  /*5420*/  LOP3.LUT P0, RZ, R2, 0x800000, RZ, 0xc0, !PT ;  /* 0x0080000002ff7812 */ /* 0x000fe4000780c0ff */
[----:B------:R-:W-:-:S02]  /*5430*/  SEL R78, R32, 0xff800000, P4 ;  /* 0xff800000204e7807 */ /* 0x000fc40002000000 */
[----:B------:R-:W-:Y:S02]  /*5440*/  SEL R77, R35, 0xff800000, P0 ;  /* 0xff800000234d7807 */ /* 0x000fe40000000000 */
[----:B------:R-:W-:Y:S02]  /*5450*/  SEL R79, R33, 0xff800000, P5 ;  /* 0xff800000214f7807 */ /* 0x000fe40002800000 */
[----:B------:R-:W-:Y:S02]  /*5460*/  SEL R76, R34, 0xff800000, P6 ;  /* 0xff800000224c7807 */ /* 0x000fe40003000000 */
[----:B-1----:R-:W1:Y:S01]  /*5470*/  LDTM.x32 R4, tmem[UR6] ;  /* 0x00000006000479ee */ /* 0x002e6200082c0000 */
[----:B------:R-:W-:Y:S01]  /*5480*/  R2P PR, R2.B3, 0x7f ;  /* 0x0000007f02007804 */ /* 0x000fe20000003000 */
[----:B------:R-:W-:-:S04]  /*5490*/  USHF.L.U32 UR6, UR13, 0x1f, URZ ;  /* 0x0000001f0d067899 */ /* 0x000fc800080006ff */
[----:B------:R-:W-:Y:S02]  /*54a0*/  SEL R48, R36, 0xff800000, P0 ;  /* 0xff80000024307807 */ /* 0x000fe40000000000 */
[----:B------:R-:W-:Y:S02]  /*54b0*/  ISETP.GT.AND P0, PT, R2, -0x1, PT ;  /* 0xffffffff0200780c */ /* 0x000fe40003f04270 */
[----:B------:R-:W-:Y:S02]  /*54c0*/  SEL R49, R37, 0xff800000, P1 ;  /* 0xff80000025317807 */ /* 0x000fe40000800000 */
[----:B------:R-:W-:Y:S02]  /*54d0*/  SEL R64, R38, 0xff800000, P2 ;  /* 0xff80000026407807 */ /* 0x000fe40001000000 */
[----:B------:R-:W-:Y:S02]  /*54e0*/  SEL R65, R39, 0xff800000, P3 ;  /* 0xff80000027417807 */ /* 0x000fe40001800000 */
[----:B------:R-:W-:-:S02]  /*54f0*/  SEL R70, R40, 0xff800000, P4 ;  /* 0xff80000028467807 */ /* 0x000fc40002000000 */
[----:B------:R-:W-:Y:S02]  /*5500*/  SEL R71, R41, 0xff800000, P5 ;  /* 0xff80000029477807 */ /* 0x000fe40002800000 */
[----:B------:R-:W-:Y:S02]  /*5510*/  SEL R50, R42, 0xff800000, P6 ;  /* 0xff8000002a327807 */ /* 0x000fe40003000000 */
[C---:B------:R-:W-:Y:S02]  /*5520*/  R2P PR, R106.reuse, 0x7e ;  /* 0x0000007e6a007804 */ /* 0x040fe40000000000 */
[----:B------:R-:W-:Y:S02]  /*5530*/  SEL R51, R43, 0xff800000, !P0 ;  /* 0xff8000002b337807 */ /* 0x000fe40004000000 */
[----:B------:R-:W-:Y:S02]  /*5540*/  LOP3.LUT R2, R106, 0x1, RZ, 0xc0, !PT ;  /* 0x000000016a027812 */ /* 0x000fe400078ec0ff */
[----:B-1----:R-:W-:-:S02]  /*5550*/  SEL R63, R5, 0xff800000, P1 ;  /* 0xff800000053f7807 */ /* 0x002fc40000800000 */
[----:B------:R-:W-:Y:S02]  /*5560*/  SEL R56, R6, 0xff800000, P2 ;  /* 0xff80000006387807 */ /* 0x000fe40001000000 */
[----:B------:R-:W-:Y:S02]  /*5570*/  SEL R57, R7, 0xff800000, P3 ;  /* 0xff80000007397807 */ /* 0x000fe40001800000 */
        /* <DEDUP_REMOVED lines=15> */
[----:B------:R-:W-:Y:S01]  /*5670*/  SEL R22, R24, 0xff800000, P4 ;  /* 0xff80000018167807 */ /* 0x000fe20002000000 */
[----:B------:R-:W-:Y:S01]  /*5680*/  IMAD.U32 R24, RZ, RZ, UR8 ;  /* 0x00000008ff187e24 */ /* 0x000fe2000f8e00ff */
[----:B------:R-:W-:Y:S02]  /*5690*/  SEL R62, R4, 0xff800000, !P0 ;  /* 0xff800000043e7807 */ /* 0x000fe40004000000 */
[----:B------:R-:W-:Y:S01]  /*56a0*/  LOP3.LUT P0, RZ, R106, 0x80, RZ, 0xc0, !PT ;  /* 0x000000806aff7812 */ /* 0x000fe2000780c0ff */
[----:B------:R-:W-:Y:S01]  /*56b0*/  IMAD R24, R24, 0x200, R105 ;  /* 0x0000020018187824 */ /* 0x000fe200078e0269 */
[----:B------:R-:W-:-:S02]  /*56c0*/  SEL R3, R23, 0xff800000, P3 ;  /* 0xff80000017037807 */ /* 0x000fc40001800000 */
[----:B------:R-:W-:Y:S02]  /*56d0*/  SEL R69, R11, 0xff800000, P0 ;  /* 0xff8000000b457807 */ /* 0x000fe40000000000 */
[----:B------:R-:W1:Y:S01]  /*56e0*/  LDS.128 R4, [R24+UR4+0x1c410] ;  /* 0x01c4100418047984 */ /* 0x000e620008000c00 */
[C---:B------:R-:W-:Y:S02]  /*56f0*/  LOP3.LUT P0, RZ, R106.reuse, 0x8000, RZ, 0xc0, !PT ;  /* 0x000080006aff7812 */ /* 0x040fe4000780c0ff */
[----:B------:R-:W-:Y:S01]  /*5700*/  SEL R23, R25, 0xff800000, P5 ;  /* 0xff80000019177807 */ /* 0x000fe20002800000 */
[----:B------:R-:W2:Y:S01]  /*5710*/  LDS.128 R12, [R24+UR4+0x1c400] ;  /* 0x01c40004180c7984 */ /* 0x000ea20008000c00 */
[----:B------:R-:W-:Y:S02]  /*5720*/  SEL R59, R19, 0xff800000, P0 ;  /* 0xff800000133b7807 */ /* 0x000fe40000000000 */
[----:B------:R-:W-:Y:S01]  /*5730*/  LOP3.LUT P0, RZ, R106, 0x800000, RZ, 0xc0, !PT ;  /* 0x008000006aff7812 */ /* 0x000fe2000780c0ff */
[----:B------:R-:W3:Y:S01]  /*5740*/  LDS.128 R8, [R24+UR4+0x1c430] ;  /* 0x01c4300418087984 */ /* 0x000ee20008000c00 */
[----:B------:R-:W-:-:S02]  /*5750*/  SEL R26, R26, 0xff800000, P6 ;  /* 0xff8000001a1a7807 */ /* 0x000fc40003000000 */
[----:B------:R-:W-:Y:S02]  /*5760*/  SEL R27, R27, 0xff800000, P0 ;  /* 0xff8000001b1b7807 */ /* 0x000fe40000000000 */
[----:B------:R-:W-:Y:S02]  /*5770*/  SEL R21, R21, 0xff800000, P1 ;  /* 0xff80000015157807 */ /* 0x000fe40000800000 */
[----:B------:R-:W-:-:S05]  /*5780*/  R2P PR, R106.B3, 0x7f ;  /* 0x0000007f6a007804 */ /* 0x000fca0000003000 */
[----:B------:R-:W-:Y:S02]  /*5790*/  SEL R32, R32, 0xff800000, P4 ;  /* 0xff80000020207807 */ /* 0x000fe40002000000 */
[----:B------:R-:W-:Y:S02]  /*57a0*/  ISETP.GT.AND P4, PT, R106, -0x1, PT ;  /* 0xffffffff6a00780c */ /* 0x000fe40003f84270 */
[----:B------:R-:W-:Y:S02]  /*57b0*/  SEL R33, R33, 0xff800000, P5 ;  /* 0xff80000021217807 */ /* 0x000fe40002800000 */
[----:B------:R-:W-:Y:S02]  /*57c0*/  SEL R30, R30, 0xff800000, P2 ;  /* 0xff8000001e1e7807 */ /* 0x000fe40001000000 */
[----:B------:R-:W-:Y:S02]  /*57d0*/  SEL R31, R31, 0xff800000, P3 ;  /* 0xff8000001f1f7807 */ /* 0x000fe40001800000 */
[----:B------:R-:W-:-:S02]  /*57e0*/  SEL R35, R35, 0xff800000, !P4 ;  /* 0xff80000023237807 */ /* 0x000fc40006000000 */
[----:B------:R-:W-:Y:S02]  /*57f0*/  SEL R34, R34, 0xff800000, P6 ;  /* 0xff80000022227807 */ /* 0x000fe40003000000 */
[----:B------:R-:W-:Y:S02]  /*5800*/  SEL R28, R28, 0xff800000, P0 ;  /* 0xff8000001c1c7807 */ /* 0x000fe40000000000 */
[----:B------:R-:W-:Y:S02]  /*5810*/  ELECT P0, URZ, PT ;  /* 0x0000000000ff782f */ /* 0x000fe40003800000 */
[----:B------:R-:W-:Y:S02]  /*5820*/  SEL R29, R29, 0xff800000, P1 ;  /* 0xff8000001d1d7807 */ /* 0x000fe40000800000 */
[----:B------:R-:W-:Y:S01]  /*5830*/  LOP3.LUT P1, RZ, R103, 0x1f, RZ, 0xc0, !PT ;  /* 0x0000001f67ff7812 */ /* 0x000fe2000782c0ff */
[----:B------:R-:W-:Y:S02]  /*5840*/  IMAD.U32 R103, RZ, RZ, UR6 ;  /* 0x00000006ff677e24 */ /* 0x000fe4000f8e00ff */
[----:B-1----:R-:W-:-:S02]  /*5850*/  FFMA2 R88, R88.F32x2.HI_LO, UR10.F32, -R4.F32x2.HI_LO ;  /* 0x0000000a58587c49 */ /* 0x002fc40009000804 */
[----:B------:R-:W-:Y:S02]  /*5860*/  FFMA2 R90, R90.F32x2.HI_LO, UR10.F32, -R6.F32x2.HI_LO ;  /* 0x0000000a5a5a7c49 */ /* 0x000fe40009000806 */
[----:B------:R-:W1:Y:S01]  /*5870*/  LDS.128 R4, [R24+UR4+0x1c420] ;  /* 0x01c4200418047984 */ /* 0x000e620008000c00 */
[----:B--2---:R-:W-:Y:S01]  /*5880*/  FFMA2 R80, R80.F32x2.HI_LO, UR10.F32, -R14.F32x2.HI_LO ;  /* 0x0000000a50507c49 */ /* 0x004fe2000900080e */
[----:B------:R-:W-:Y:S01]  /*5890*/  MUFU.EX2 R92, R88 ;  /* 0x00000058005c7308 */ /* 0x000fe20000000800 */
[----:B------:R-:W-:Y:S02]  /*58a0*/  FFMA2 R96, R84.F32x2.HI_LO, UR10.F32, -R12.F32x2.HI_LO ;  /* 0x0000000a54607c49 */ /* 0x000fe4000900080c */
[----:B------:R-:W-:Y:S01]  /*58b0*/  @P0 IMAD.MOV.U32 R106, RZ, RZ, 0x1 ;  /* 0x00000001ff6a0424 */ /* 0x000fe200078e00ff */
[----:B------:R-:W2:Y:S01]  /*58c0*/  LDS.128 R12, [R24+UR4+0x1c450] ;  /* 0x01c45004180c7984 */ /* 0x000ea20008000c00 */
[----:B---3--:R-:W-:Y:S02]  /*58d0*/  FFMA2 R84, R82.F32x2.HI_LO, UR10.F32, -R8.F32x2.HI_LO ;  /* 0x0000000a52547c49 */ /* 0x008fe40009000808 */
[----:B------:R-:W-:-:S02]  /*58e0*/  @!P1 IMAD.MOV.U32 R104, RZ, RZ, 0x1 ;  /* 0x00000001ff689424 */ /* 0x000fc400078e00ff */
[----:B------:R-:W-:Y:S02]  /*58f0*/  FFMA2 R82, R86.F32x2.HI_LO, UR10.F32, -R10.F32x2.HI_LO ;  /* 0x0000000a56527c49 */ /* 0x000fe4000900080a */
[----:B------:R-:W3:Y:S01]  /*5900*/  LDS.128 R8, [R24+UR4+0x1c440] ;  /* 0x01c4400418087984 */ /* 0x000ee20008000c00 */
[----:B------:R-:W-:Y:S08]  /*5910*/  MUFU.EX2 R93, R89 ;  /* 0x00000059005d7308 */ /* 0x000ff00000000800 */
[----:B------:R-:W-:Y:S08]  /*5920*/  MUFU.EX2 R94, R80 ;  /* 0x00000050005e7308 */ /* 0x000ff00000000800 */
[----:B------:R-:W-:Y:S08]  /*5930*/  MUFU.EX2 R95, R81 ;  /* 0x00000051005f7308 */ /* 0x000ff00000000800 */
[----:B------:R-:W-:Y:S01]  /*5940*/  MUFU.EX2 R90, R90 ;  /* 0x0000005a005a7308 */ /* 0x000fe20000000800 */
[----:B-1----:R-:W-:-:S02]  /*5950*/  FFMA2 R74, R74.F32x2.HI_LO, UR10.F32, -R4.F32x2.HI_LO ;  /* 0x0000000a4a4a7c49 */ /* 0x002fc40009000804 */
[----:B------:R-:W-:-:S05]  /*5960*/  FFMA2 R72, R72.F32x2.HI_LO, UR10.F32, -R6.F32x2.HI_LO ;  /* 0x0000000a48487c49 */ /* 0x000fca0009000806 */
[----:B------:R-:W-:Y:S01]  /*5970*/  MUFU.EX2 R91, R91 ;  /* 0x0000005b005b7308 */ /* 0x000fe20000000800 */
[----:B------:R-:W1:Y:S01]  /*5980*/  LDS.128 R4, [R24+UR4+0x1c470] ;  /* 0x01c4700418047984 */ /* 0x000e620008000c00 */
[----:B--2---:R-:W-:Y:S02]  /*5990*/  FFMA2 R38, R78.F32x2.HI_LO, UR10.F32, -R12.F32x2.HI_LO ;  /* 0x0000000a4e267c49 */ /* 0x004fe4000900080c */
[----:B------:R-:W-:Y:S02]  /*59a0*/  FFMA2 R36, R76.F32x2.HI_LO, UR10.F32, -R14.F32x2.HI_LO ;  /* 0x0000000a4c247c49 */ /* 0x000fe4000900080e */
[----:B------:R-:W2:Y:S01]  /*59b0*/  LDS.128 R12, [R24+UR4+0x1c460] ;  /* 0x01c46004180c7984 */ /* 0x000ea20008000c00 */
[----:B------:R-:W-:Y:S01]  /*59c0*/  NOP ;  /* 0x0000000000007918 */ /* 0x000fe20000000000 */
[----:B---3--:R-:W-:Y:S01]  /*59d0*/  FFMA2 R42, R44.F32x2.HI_LO, UR10.F32, -R8.F32x2.HI_LO ;  /* 0x0000000a2c2a7c49 */ /* 0x008fe20009000808 */
[----:B------:R-:W-:Y:S01]  /*59e0*/  MUFU.EX2 R88, R74 ;  /* 0x0000004a00587308 */ /* 0x000fe20000000800 */
[----:B------:R-:W-:Y:S01]  /*59f0*/  BAR.SYNC.DEFER_BLOCKING 0x3, 0x100 ;  /* 0x00c4000000007b1d */ /* 0x000fe20000010000 */
[----:B------:R-:W-:-:S06]  /*5a00*/  FFMA2 R40, R46.F32x2.HI_LO, UR10.F32, -R10.F32x2.HI_LO ;  /* 0x0000000a2e287c49 */ /* 0x000fcc000900080a */
[----:B------:R-:W-:Y:S08]  /*5a10*/  MUFU.EX2 R89, R75 ;  /* 0x0000004b00597308 */ /* 0x000ff00000000800 */
[----:B------:R-:W-:Y:S08]  /*5a20*/  MUFU.EX2 R86, R72 ;  /* 0x0000004800567308 */ /* 0x000ff00000000800 */
[----:B------:R-:W3:Y:S01]  /*5a30*/  MUFU.EX2 R87, R73 ;  /* 0x0000004900577308 */ /* 0x000ee20000000800 */
[----:B------:R-:W4:Y:S04]  /*5a40*/  LDS.128 R8, [R24+UR4+0x1c510] ;  /* 0x01c5100418087984 */ /* 0x000f280008000c00 */
[----:B------:R-:W5:Y:S01]  /*5a50*/  LDS.128 R16, [R24+UR4+0x1c530] ;  /* 0x01c5300418107984 */ /* 0x000f620008000c00 */
[----:B-1----:R-:W-:-:S02]  /*5a60*/  FFMA2 R46, R70.F32x2.HI_LO, UR10.F32, -R4.F32x2.HI_LO ;  /* 0x0000000a462e7c49 */ /* 0x002fc40009000804 */
[----:B------:R-:W-:Y:S01]  /*5a70*/  MUFU.EX2 R96, R96 ;  /* 0x0000006000607308 */ /* 0x000fe20000000800 */
[----:B------:R-:W-:Y:S02]  /*5a80*/  FFMA2 R44, R50.F32x2.HI_LO, UR10.F32, -R6.F32x2.HI_LO ;  /* 0x0000000a322c7c49 */ /* 0x000fe40009000806 */
[----:B------:R-:W1:Y:S01]  /*5a90*/  LDS.128 R4, [R24+UR4+0x1c500] ;  /* 0x01c5000418047984 */ /* 0x000e620008000c00 */
[----:B--2---:R-:W-:Y:S02]  /*5aa0*/  FFMA2 R12, R48.F32x2.HI_LO, UR10.F32, -R12.F32x2.HI_LO ;  /* 0x0000000a300c7c49 */ /* 0x004fe4000900080c */
[----:B------:R-:W-:Y:S02]  /*5ab0*/  FFMA2 R14, R64.F32x2.HI_LO, UR10.F32, -R14.F32x2.HI_LO ;  /* 0x0000000a400e7c49 */ /* 0x000fe4000900080e */
[----:B------:R-:W-:Y:S01]  /*5ac0*/  MUFU.EX2 R50, R12 ;  /* 0x0000000c00327308 */ /* 0x000fe20000000800 */
[----:B---3--:R-:W-:-:S07]  /*5ad0*/  F2FP.BF16.F32.PACK_AB R25, R87, R86 ;  /* 0x000000565719723e */ /* 0x008fce00000010ff */
[----:B------:R-:W-:Y:S08]  /*5ae0*/  MUFU.EX2 R51, R13 ;  /* 0x0000000d00337308 */ /* 0x000ff00000000800 */
[----:B------:R-:W-:Y:S01]  /*5af0*/  MUFU.EX2 R48, R14 ;  /* 0x0000000e00307308 */ /* 0x000fe20000000800 */
[----:B----4-:R-:W-:-:S07]  /*5b00*/  FFMA2 R66, R66.F32x2.HI_LO, UR10.F32, -R8.F32x2.HI_LO ;  /* 0x0000000a42427c49 */ /* 0x010fce0009000808 */
[----:B------:R2:W-:Y:S01]  /*5b10*/  MUFU.EX2 R49, R15 ;  /* 0x0000000f00317308 */ /* 0x0005e20000000800 */
[----:B------:R-:W-:Y:S02]  /*5b20*/  FFMA2 R68, R68.F32x2.HI_LO, UR10.F32, -R10.F32x2.HI_LO ;  /* 0x0000000a44447c49 */ /* 0x000fe4000900080a */
[----:B------:R-:W3:Y:S01]  /*5b30*/  LDS.128 R8, [R24+UR4+0x1c520] ;  /* 0x01c5200418087984 */ /* 0x000ee20008000c00 */
[----:B-----5:R-:W-:Y:S02]  /*5b40*/  FFMA2 R16, R60.F32x2.HI_LO, UR10.F32, -R16.F32x2.HI_LO ;  /* 0x0000000a3c107c49 */ /* 0x020fe40009000810 */
[----:B------:R-:W-:Y:S02]  /*5b50*/  FFMA2 R18, R58.F32x2.HI_LO, UR10.F32, -R18.F32x2.HI_LO ;  /* 0x0000000a3a127c49 */ /* 0x000fe40009000812 */
[----:B------:R-:W4:Y:S01]  /*5b60*/  MUFU.EX2 R97, R97 ;  /* 0x0000006100617308 */ /* 0x000f220000000800 */
[----:B-1----:R-:W-:Y:S02]  /*5b70*/  FFMA2 R62, R62.F32x2.HI_LO, UR10.F32, -R4.F32x2.HI_LO ;  /* 0x0000000a3e3e7c49 */ /* 0x002fe40009000804 */
[----:B------:R-:W-:-:S02]  /*5b80*/  FFMA2 R56, R56.F32x2.HI_LO, UR10.F32, -R6.F32x2.HI_LO ;  /* 0x0000000a38387c49 */ /* 0x000fc40009000806 */
[----:B------:R-:W1:Y:S03]  /*5b90*/  LDS.128 R4, [R24+UR4+0x1c550] ;  /* 0x01c5500418047984 */ /* 0x000e660008000c00 */
[----:B------:R-:W-:Y:S01]  /*5ba0*/  MUFU.EX2 R84, R84 ;  /* 0x0000005400547308 */ /* 0x000fe20000000800 */
[----:B--2---:R-:W2:Y:S07]  /*5bb0*/  LDS.128 R12, [R24+UR4+0x1c540] ;  /* 0x01c54004180c7984 */ /* 0x004eae0008000c00 */
[----:B------:R-:W-:Y:S08]  /*5bc0*/  MUFU.EX2 R85, R85 ;  /* 0x0000005500557308 */ /* 0x000ff00000000800 */
[----:B------:R-:W-:Y:S08]  /*5bd0*/  MUFU.EX2 R82, R82 ;  /* 0x0000005200527308 */ /* 0x000ff00000000800 */
[----:B------:R-:W-:Y:S01]  /*5be0*/  MUFU.EX2 R83, R83 ;  /* 0x0000005300537308 */ /* 0x000fe20000000800 */
[----:B---3--:R-:W-:-:S02]  /*5bf0*/  FFMA2 R54, R54.F32x2.HI_LO, UR10.F32, -R8.F32x2.HI_LO ;  /* 0x0000000a36367c49 */ /* 0x008fc40009000808 */
[----:B------:R-:W-:Y:S02]  /*5c00*/  FFMA2 R52, R52.F32x2.HI_LO, UR10.F32, -R10.F32x2.HI_LO ;  /* 0x0000000a34347c49 */ /* 0x000fe4000900080a */
[----:B------:R-:W3:Y:S03]  /*5c10*/  LDS.128 R8, [R24+UR4+0x1c570] ;  /* 0x01c5700418087984 */ /* 0x000ee60008000c00 */
[----:B------:R-:W-:Y:S01]  /*5c20*/  MUFU.EX2 R38, R38 ;  /* 0x0000002600267308 */ /* 0x000fe20000000800 */
[----:B-1----:R-:W-:Y:S02]  /*5c30*/  FFMA2 R22, R22.F32x2.HI_LO, UR10.F32, -R4.F32x2.HI_LO ;  /* 0x0000000a16167c49 */ /* 0x002fe40009000804 */
[----:B------:R-:W-:-:S05]  /*5c40*/  FFMA2 R26, R26.F32x2.HI_LO, UR10.F32, -R6.F32x2.HI_LO ;  /* 0x0000000a1a1a7c49 */ /* 0x000fca0009000806 */
[----:B------:R-:W-:Y:S01]  /*5c50*/  MUFU.EX2 R70, R52 ;  /* 0x0000003400467308 */ /* 0x000fe20000000800 */
[----:B------:R1:W5:Y:S01]  /*5c60*/  LDS.128 R4, [R24+UR4+0x1c560] ;  /* 0x01c5600418047984 */ /* 0x0003620008000c00 */
[----:B--2---:R-:W-:Y:S02]  /*5c70*/  FFMA2 R14, R2.F32x2.HI_LO, UR10.F32, -R14.F32x2.HI_LO ;  /* 0x0000000a020e7c49 */ /* 0x004fe4000900080e */
[----:B------:R-:W-:Y:S01]  /*5c80*/  FFMA2 R12, R20.F32x2.HI_LO, UR10.F32, -R12.F32x2.HI_LO ;  /* 0x0000000a140c7c49 */ /* 0x000fe2000900080c */
[----:B------:R-:W-:Y:S02]  /*5c90*/  F2FP.BF16.F32.PACK_AB R21, R95, R94 ;  /* 0x0000005e5f15723e */ /* 0x000fe400000010ff */
[----:B----4-:R-:W-:Y:S01]  /*5ca0*/  F2FP.BF16.F32.PACK_AB R20, R97, R96 ;  /* 0x000000606114723e */ /* 0x010fe200000010ff */
[----:B------:R-:W2:Y:S08]  /*5cb0*/  MUFU.EX2 R71, R53 ;  /* 0x0000003500477308 */ /* 0x000eb00000000800 */
[----:B------:R-:W4:Y:S08]  /*5cc0*/  MUFU.EX2 R39, R39 ;  /* 0x0000002700277308 */ /* 0x000f300000000800 */
[----:B------:R-:W-:Y:S01]  /*5cd0*/  MUFU.EX2 R36, R36 ;  /* 0x0000002400247308 */ /* 0x000fe20000000800 */
[----:B-1----:R-:W-:Y:S01]  /*5ce0*/  F2FP.BF16.F32.PACK_AB R24, R89, R88 ;  /* 0x000000585918723e */ /* 0x002fe200000010ff */
[----:B---3--:R-:W-:Y:S01]  /*5cf0*/  FFMA2 R2, R32.F32x2.HI_LO, UR10.F32, -R8.F32x2.HI_LO ;  /* 0x0000000a20027c49 */ /* 0x008fe20009000808 */
[----:B------:R-:W-:Y:S01]  /*5d00*/  F2FP.BF16.F32.PACK_AB R32, R51, R50 ;  /* 0x000000323320723e */ /* 0x000fe200000010ff */
[----:B------:R-:W-:-:S04]  /*5d10*/  FFMA2 R10, R34.F32x2.HI_LO, UR10.F32, -R10.F32x2.HI_LO ;  /* 0x0000000a220a7c49 */ /* 0x000fc8000900080a */
[----:B------:R-:W1:Y:S01]  /*5d20*/  MUFU.EX2 R37, R37 ;  /* 0x0000002500257308 */ /* 0x000e620000000800 */
[----:B------:R-:W-:Y:S02]  /*5d30*/  F2FP.BF16.F32.PACK_AB R33, R49, R48 ;  /* 0x000000303121723e */ /* 0x000fe400000010ff */
[----:B--2---:R-:W-:Y:S01]  /*5d40*/  F2FP.BF16.F32.PACK_AB R9, R71, R70 ;  /* 0x000000464709723e */ /* 0x004fe200000010ff */
[----:B-----5:R-:W-:-:S04]  /*5d50*/  FFMA2 R52, R30.F32x2.HI_LO, UR10.F32, -R6.F32x2.HI_LO ;  /* 0x0000000a1e347c49 */ /* 0x020fc80009000806 */
[----:B------:R-:W-:Y:S01]  /*5d60*/  MUFU.EX2 R42, R42 ;  /* 0x0000002a002a7308 */ /* 0x000fe20000000800 */
[----:B------:R-:W-:Y:S01]  /*5d70*/  FFMA2 R4, R28.F32x2.HI_LO, UR10.F32, -R4.F32x2.HI_LO ;  /* 0x0000000a1c047c49 */ /* 0x000fe20009000804 */
[----:B----4-:R-:W-:-:S06]  /*5d80*/  F2FP.BF16.F32.PACK_AB R30, R39, R38 ;  /* 0x00000026271e723e */ /* 0x010fcc00000010ff */
[----:B------:R-:W2:Y:S01]  /*5d90*/  MUFU.EX2 R43, R43 ;  /* 0x0000002b002b7308 */ /* 0x000ea20000000800 */
[----:B-1----:R-:W-:-:S07]  /*5da0*/  F2FP.BF16.F32.PACK_AB R31, R37, R36 ;  /* 0x00000024251f723e */ /* 0x002fce00000010ff */
[----:B------:R-:W-:Y:S08]  /*5db0*/  MUFU.EX2 R40, R40 ;  /* 0x0000002800287308 */ /* 0x000ff00000000800 */
[----:B------:R-:W1:Y:S01]  /*5dc0*/  MUFU.EX2 R41, R41 ;  /* 0x0000002900297308 */ /* 0x000e620000000800 */
[----:B--2---:R-:W-:-:S07]  /*5dd0*/  F2FP.BF16.F32.PACK_AB R28, R43, R42 ;  /* 0x0000002a2b1c723e */ /* 0x004fce00000010ff */
[----:B------:R-:W-:Y:S08]  /*5de0*/  MUFU.EX2 R46, R46 ;  /* 0x0000002e002e7308 */ /* 0x000ff00000000800 */
        /* <DEDUP_REMOVED lines=12> */
[----:B------:R-:W-:Y:S01]  /*5eb0*/  MUFU.EX2 R81, R63 ;  /* 0x0000003f00517308 */ /* 0x000fe20000000800 */
[----:B-1----:R-:W-:-:S07]  /*5ec0*/  F2FP.BF16.F32.PACK_AB R7, R75, R74 ;  /* 0x0000004a4b07723e */ /* 0x002fce00000010ff */
[----:B------:R-:W-:Y:S08]  /*5ed0*/  MUFU.EX2 R78, R56 ;  /* 0x00000038004e7308 */ /* 0x000ff00000000800 */
[----:B------:R-:W-:Y:S08]  /*5ee0*/  MUFU.EX2 R79, R57 ;  /* 0x00000039004f7308 */ /* 0x000ff00000000800 */
[----:B------:R-:W-:Y:S08]  /*5ef0*/  MUFU.EX2 R72, R54 ;  /* 0x0000003600487308 */ /* 0x000ff00000000800 */
[----:B------:R-:W1:Y:S08]  /*5f00*/  MUFU.EX2 R73, R55 ;  /* 0x0000003700497308 */ /* 0x000e700000000800 */
[----:B------:R-:W-:Y:S08]  /*5f10*/  MUFU.EX2 R68, R16 ;  /* 0x0000001000447308 */ /* 0x000ff00000000800 */
[----:B------:R-:W-:Y:S01]  /*5f20*/  MUFU.EX2 R69, R17 ;  /* 0x0000001100457308 */ /* 0x000fe20000000800 */
[----:B-1----:R-:W-:-:S07]  /*5f30*/  F2FP.BF16.F32.PACK_AB R8, R73, R72 ;  /* 0x000000484908723e */ /* 0x002fce00000010ff */
[----:B------:R-:W-:Y:S08]  /*5f40*/  MUFU.EX2 R66, R18 ;  /* 0x0000001200427308 */ /* 0x000ff00000000800 */
[----:B------:R-:W-:Y:S08]  /*5f50*/  MUFU.EX2 R67, R19 ;  /* 0x0000001300437308 */ /* 0x000ff00000000800 */
[----:B------:R1:W-:Y:S08]  /*5f60*/  MUFU.EX2 R64, R22 ;  /* 0x0000001600407308 */ /* 0x0003f00000000800 */
[----:B------:R2:W-:Y:S08]  /*5f70*/  MUFU.EX2 R65, R23 ;  /* 0x0000001700417308 */ /* 0x0005f00000000800 */
[----:B------:R3:W-:Y:S01]  /*5f80*/  MUFU.EX2 R62, R26 ;  /* 0x0000001a003e7308 */ /* 0x0007e20000000800 */
[----:B-1----:R-:W-:-:S07]  /*5f90*/  F2FP.BF16.F32.PACK_AB R22, R93, R92 ;  /* 0x0000005c5d16723e */ /* 0x002fce00000010ff */
[----:B------:R1:W-:Y:S01]  /*5fa0*/  MUFU.EX2 R63, R27 ;  /* 0x0000001b003f7308 */ /* 0x0003e20000000800 */
[----:B--2---:R-:W-:-:S07]  /*5fb0*/  F2FP.BF16.F32.PACK_AB R23, R91, R90 ;  /* 0x0000005a5b17723e */ /* 0x004fce00000010ff */
[----:B------:R-:W-:Y:S01]  /*5fc0*/  MUFU.EX2 R60, R12 ;  /* 0x0000000c003c7308 */ /* 0x000fe20000000800 */
[----:B---3--:R-:W-:-:S07]  /*5fd0*/  F2FP.BF16.F32.PACK_AB R26, R85, R84 ;  /* 0x00000054551a723e */ /* 0x008fce00000010ff */
[----:B------:R-:W2:Y:S01]  /*5fe0*/  MUFU.EX2 R61, R13 ;  /* 0x0000000d003d7308 */ /* 0x000ea20000000800 */
[----:B-1----:R-:W-:-:S04]  /*5ff0*/  F2FP.BF16.F32.PACK_AB R27, R83, R82 ;  /* 0x00000052531b723e */ /* 0x002fc800000010ff */
[----:B------:R-:W-:Y:S03]  /*6000*/  STTM.x16 tmem[UR11], R20 ;  /* 0x00000014000079ed */ /* 0x000fe6000824000b */
[----:B------:R1:W-:Y:S08]  /*6010*/  MUFU.EX2 R58, R14 ;  /* 0x0000000e003a7308 */ /* 0x0003f00000000800 */
[----:B------:R3:W4:Y:S01]  /*6020*/  MUFU.EX2 R59, R15 ;  /* 0x0000000f003b7308 */ /* 0x0007220000000800 */
[----:B--2---:R-:W-:-:S07]  /*6030*/  F2FP.BF16.F32.PACK_AB R12, R61, R60 ;  /* 0x0000003c3d0c723e */ /* 0x004fce00000010ff */
[----:B------:R-:W-:Y:S01]  /*6040*/  MUFU.EX2 R2, R2 ;  /* 0x0000000200027308 */ /* 0x000fe20000000800 */
[----:B-1----:R-:W-:-:S07]  /*6050*/  F2FP.BF16.F32.PACK_AB R14, R65, R64 ;  /* 0x00000040410e723e */ /* 0x002fce00000010ff */
[----:B------:R-:W1:Y:S01]  /*6060*/  MUFU.EX2 R3, R3 ;  /* 0x0000000300037308 */ /* 0x000e620000000800 */
[----:B---3--:R-:W-:Y:S02]  /*6070*/  F2FP.BF16.F32.PACK_AB R15, R63, R62 ;  /* 0x0000003e3f0f723e */ /* 0x008fe400000010ff */
[----:B----4-:R-:W-:-:S05]  /*6080*/  F2FP.BF16.F32.PACK_AB R13, R59, R58 ;  /* 0x0000003a3b0d723e */ /* 0x010fca00000010ff */
[----:B------:R2:W-:Y:S08]  /*6090*/  MUFU.EX2 R54, R10 ;  /* 0x0000000a00367308 */ /* 0x0005f00000000800 */
[----:B------:R3:W4:Y:S01]  /*60a0*/  MUFU.EX2 R55, R11 ;  /* 0x0000000b00377308 */ /* 0x0007220000000800 */
[----:B-1----:R-:W-:-:S07]  /*60b0*/  F2FP.BF16.F32.PACK_AB R18, R3, R2 ;  /* 0x000000020312723e */ /* 0x002fce00000010ff */
[----:B------:R1:W-:Y:S01]  /*60c0*/  MUFU.EX2 R56, R4 ;  /* 0x0000000400387308 */ /* 0x0003e20000000800 */
[----:B--2---:R-:W-:-:S07]  /*60d0*/  F2FP.BF16.F32.PACK_AB R10, R69, R68 ;  /* 0x00000044450a723e */ /* 0x004fce00000010ff */
[----:B------:R2:W5:Y:S01]  /*60e0*/  MUFU.EX2 R57, R5 ;  /* 0x0000000500397308 */ /* 0x0005620000000800 */
[----:B---3--:R-:W-:Y:S02]  /*60f0*/  F2FP.BF16.F32.PACK_AB R11, R67, R66 ;  /* 0x00000042430b723e */ /* 0x008fe400000010ff */
[----:B----4-:R-:W-:-:S05]  /*6100*/  F2FP.BF16.F32.PACK_AB R19, R55, R54 ;  /* 0x000000363713723e */ /* 0x010fca00000010ff */
[----:B------:R-:W-:Y:S01]  /*6110*/  MUFU.EX2 R52, R52 ;  /* 0x0000003400347308 */ /* 0x000fe20000000800 */
[----:B-1----:R-:W-:-:S07]  /*6120*/  F2FP.BF16.F32.PACK_AB R4, R81, R80 ;  /* 0x000000505104723e */ /* 0x002fce00000010ff */
[----:B------:R-:W1:Y:S01]  /*6130*/  MUFU.EX2 R53, R53 ;  /* 0x0000003500357308 */ /* 0x000e620000000800 */
[----:B--2---:R-:W-:Y:S02]  /*6140*/  F2FP.BF16.F32.PACK_AB R5, R79, R78 ;  /* 0x0000004e4f05723e */ /* 0x004fe400000010ff */
[----:B-----5:R-:W-:Y:S02]  /*6150*/  F2FP.BF16.F32.PACK_AB R16, R57, R56 ;  /* 0x000000383910723e */ /* 0x020fe400000010ff */
[----:B-1----:R-:W-:-:S04]  /*6160*/  F2FP.BF16.F32.PACK_AB R17, R53, R52 ;  /* 0x000000343511723e */ /* 0x002fc800000010ff */
[----:B------:R1:W-:Y:S01]  /*6170*/  STTM.x16 tmem[UR7+0x20], R4 ;  /* 0x00002004000079ed */ /* 0x0003e20008240007 */
[----:B------:R-:W2:Y:S01]  /*6180*/  FENCE.VIEW.ASYNC.T ;  /* 0x00000000000073c6 */ /* 0x000ea20000000200 */
[----:B------:R3:W-:Y:S06]  /*6190*/  MEMBAR.ALL.CTA ;  /* 0x0000000000007992 */ /* 0x0007ec0000008000 */
[----:B---3--:R-:W2:Y:S02]  /*61a0*/  FENCE.VIEW.ASYNC.S ;  /* 0x00000000000073c6 */ /* 0x008ea40000000000 */
[----:B--2---:R-:W-:Y:S06]  /*61b0*/  BAR.SYNC.DEFER_BLOCKING 0x3, 0x100 ;  /* 0x00c4000000007b1d */ /* 0x004fec0000010000 */
[----:B------:R2:W-:Y:S01]  /*61c0*/  @P0 SYNCS.ARRIVE.TRANS64.ART0 RZ, [UR4+0x68], R106 ;  /* 0x0000686affff09a7 */ /* 0x0005e20008500004 */
[----:B------:R-:W-:Y:S01]  /*61d0*/  UMOV UR4, UR17 ;  /* 0x0000001100047c82 */ /* 0x000fe20008000000 */
[----:B-1----:R-:W-:Y:S01]  /*61e0*/  IMAD.U32 R5, RZ, RZ, UR5 ;  /* 0x00000005ff057e24 */ /* 0x002fe2000f8e00ff */
[----:B------:R2:W-:Y:S01]  /*61f0*/  @!P1 SYNCS.ARRIVE.TRANS64.ART0 RZ, [UR9+0x40], R104 ;  /* 0x00004068ffff99a7 */ /* 0x0005e20008500009 */
[----:B------:R-:W1:Y:S02]  /*6200*/  SYNCS.PHASECHK.TRANS64.TRYWAIT P0, [UR4+0x50], R103 ;  /* 0x00005067ff0075a7 */ /* 0x000e640008001104 */
[----:B-12---:R-:W-:Y:S05]  /*6210*/  @!P0 BRA `(.L_x_56) ;  /* 0x0000002c00108947 */ /* 0x006fea0003800000 */
.L_x_129:
[----:B------:R-:W2:Y:S01]  /*6220*/  SYNCS.PHASECHK.TRANS64.TRYWAIT P0, [UR4+0x70], R5 ;  /* 0x00007005ff0075a7 */ /* 0x000ea20008001104 */
[----:B------:R-:W3:Y:S02]  /*6230*/  S2R R103, SR_TID.X ;  /* 0x0000000000677919 */ /* 0x000ee40000002100 */
[----:B---3--:R-:W-:-:S05]  /*6240*/  SHF.R.U32.HI R124, RZ, 0x2, R103 ;  /* 0x00000002ff7c7819 */ /* 0x008fca0000011667 */
[----:B------:R-:W-:-:S05]  /*6250*/  IMAD R106, R103, 0x10000, R124 ;  /* 0x00010000676a7824 */ /* 0x000fca00078e027c */
[----:B------:R-:W-:-:S04]  /*6260*/  LOP3.LUT R106, R106, 0x600020, RZ, 0xc0, !PT ;  /* 0x006000206a6a7812 */ /* 0x000fc800078ec0ff */
[----:B-1----:R-:W-:-:S04]  /*6270*/  LOP3.LUT R4, R106, 0xc0, RZ, 0xfc, !PT ;  /* 0x000000c06a047812 */ /* 0x002fc800078efcff */
[----:B------:R-:W-:Y:S01]  /*6280*/  R2UR UR6, R4 ;  /* 0x00000000040672ca */ /* 0x000fe200000e0000 */
[----:B--2---:R-:W-:-:S14]  /*6290*/  @!P0 BRA `(.L_x_57) ;  /* 0x0000002c00108947 */ /* 0x004fdc0003800000 */
.L_x_131:
[----:B-1----:R-:W1:Y:S01]  /*62a0*/  LDTM.x32 R4, tmem[UR6] ;  /* 0x00000006000479ee */ /* 0x002e6200082c0000 */
[----:B------:R-:W-:Y:S01]  /*62b0*/  NOP ;  /* 0x0000000000007918 */ /* 0x000fe20000000000 */
[----:B-1----:R-:W-:Y:S01]  /*62c0*/  BAR.SYNC.DEFER_BLOCKING 0x3, 0x100 ;  /* 0x00c4000000007b1d */ /* 0x002fe20000010000 */
[----:B------:R-:W-:Y:S02]  /*62d0*/  USHF.L.U32 UR5, UR14, 0x1f, URZ ;  /* 0x0000001f0e057899 */ /* 0x000fe400080006ff */
[----:B------:R-:W-:-:S04]  /*62e0*/  UIADD3 UR7, UPT, UPT, UR8, 0x1, URZ ;  /* 0x0000000108077890 */ /* 0x000fc8000fffe0ff */
[----:B------:R-:W-:Y:S01]  /*62f0*/  IMAD.U32 R125, RZ, RZ, UR5 ;  /* 0x00000005ff7d7e24 */ /* 0x000fe2000f8e00ff */
[----:B------:R-:W1:Y:S04]  /*6300*/  LDS.128 R120, [R105+UR4+0x1c810] ;  /* 0x01c8100469787984 */ /* 0x000e680008000c00 */
[----:B------:R-:W2:Y:S04]  /*6310*/  LDS.128 R116, [R105+UR4+0x1c800] ;  /* 0x01c8000469747984 */ /* 0x000ea80008000c00 */
[----:B------:R-:W3:Y:S04]  /*6320*/  LDS.128 R112, [R105+UR4+0x1c830] ;  /* 0x01c8300469707984 */ /* 0x000ee80008000c00 */
[----:B------:R-:W4:Y:S01]  /*6330*/  LDS.128 R108, [R105+UR4+0x1c820] ;  /* 0x01c82004696c7984 */ /* 0x000f220008000c00 */
[----:B-1----:R-:W-:-:S02]  /*6340*/  FADD2 R10, R10.F32x2.HI_LO, -R122.F32x2.HI_LO ;  /* 0x8000007a0a0a724b */ /* 0x002fc40000000000 */
[----:B------:R-:W-:Y:S02]  /*6350*/  FADD2 R8, R8.F32x2.HI_LO, -R120.F32x2.HI_LO ;  /* 0x800000780808724b */ /* 0x000fe40000000000 */
[----:B--2---:R-:W-:Y:S02]  /*6360*/  FADD2 R4, R4.F32x2.HI_LO, -R116.F32x2.HI_LO ;  /* 0x800000740404724b */ /* 0x004fe40000000000 */
[----:B------:R-:W-:Y:S02]  /*6370*/  FADD2 R6, R6.F32x2.HI_LO, -R118.F32x2.HI_LO ;  /* 0x800000760606724b */ /* 0x000fe40000000000 */
[----:B------:R-:W-:Y:S01]  /*6380*/  FMUL2 R10, R90.F32x2.HI_LO, R10.F32x2.HI_LO ;  /* 0x0000000a5a0a724a */ /* 0x000fe20000000000 */
[----:B------:R-:W1:Y:S01]  /*6390*/  LDS.128 R116, [R105+UR4+0x1c850] ;  /* 0x01c8500469747984 */ /* 0x000e620008000c00 */
[----:B------:R-:W-:Y:S02]  /*63a0*/  FMUL2 R4, R96.F32x2.HI_LO, R4.F32x2.HI_LO ;  /* 0x000000046004724a */ /* 0x000fe40000000000 */
[----:B------:R-:W-:-:S02]  /*63b0*/  FMUL2 R8, R92.F32x2.HI_LO, R8.F32x2.HI_LO ;  /* 0x000000085c08724a */ /* 0x000fc40000000000 */
[----:B------:R-:W-:Y:S02]  /*63c0*/  FMUL2 R6, R94.F32x2.HI_LO, R6.F32x2.HI_LO ;  /* 0x000000065e06724a */ /* 0x000fe40000000000 */
[----:B---3--:R-:W-:Y:S01]  /*63d0*/  FADD2 R90, R16.F32x2.HI_LO, -R112.F32x2.HI_LO ;  /* 0x80000070105a724b */ /* 0x008fe20000000000 */
[----:B------:R-:W2:Y:S01]  /*63e0*/  LDS.128 R92, [R105+UR4+0x1c870] ;  /* 0x01c87004695c7984 */ /* 0x000ea20008000c00 */
[----:B------:R-:W-:Y:S02]  /*63f0*/  FADD2 R96, R18.F32x2.HI_LO, -R114.F32x2.HI_LO ;  /* 0x800000721260724b */ /* 0x000fe40000000000 */
[----:B------:R-:W-:Y:S01]  /*6400*/  FMUL2 R84, R84.F32x2.HI_LO, R90.F32x2.HI_LO ;  /* 0x0000005a5454724a */ /* 0x000fe20000000000 */
[----:B------:R-:W3:Y:S01]  /*6410*/  LDS.128 R112, [R105+UR4+0x1c840] ;  /* 0x01c8400469707984 */ /* 0x000ee20008000c00 */
[----:B------:R-:W-:Y:S02]  /*6420*/  FMUL2 R90, R82.F32x2.HI_LO, R96.F32x2.HI_LO ;  /* 0x00000060525a724a */ /* 0x000fe40000000000 */
[----:B------:R-:W-:Y:S01]  /*6430*/  IMAD.SHL.U32 R83, R103, 0x40, RZ ;  /* 0x0000004067537824 */ /* 0x000fe200078e00ff */
[----:B------:R-:W-:Y:S01]  /*6440*/  LOP3.LUT R82, R124, 0x20, RZ, 0xc0, !PT ;  /* 0x000000207c527812 */ /* 0x000fe200078ec0ff */
[----:B------:R-:W5:Y:S01]  /*6450*/  LDS.128 R16, [R105+UR4+0x1c860] ;  /* 0x01c8600469107984 */ /* 0x000f620008000c00 */
[----:B------:R-:W5:Y:S01]  /*6460*/  SYNCS.PHASECHK.TRANS64.TRYWAIT P0, [UR4+0x88], R125 ;  /* 0x0000887dff0075a7 */ /* 0x000f620008001104 */
[----:B----4-:R-:W-:Y:S01]  /*6470*/  FADD2 R12, R12.F32x2.HI_LO, -R108.F32x2.HI_LO ;  /* 0x8000006c0c0c724b */ /* 0x010fe20000000000 */
[----:B------:R-:W-:Y:S01]  /*6480*/  LOP3.LUT R104, R82, 0x1fc0, R83, 0xf8, !PT ;  /* 0x00001fc052687812 */ /* 0x000fe200078ef853 */
[----:B------:R-:W-:-:S02]  /*6490*/  FADD2 R14, R14.F32x2.HI_LO, -R110.F32x2.HI_LO ;  /* 0x8000006e0e0e724b */ /* 0x000fc40000000000 */
[----:B------:R-:W-:Y:S01]  /*64a0*/  FMUL2 R88, R88.F32x2.HI_LO, R12.F32x2.HI_LO ;  /* 0x0000000c5858724a */ /* 0x000fe20000000000 */
[----:B------:R-:W-:Y:S01]  /*64b0*/  IADD3 R104, PT, PT, R104, UR4, R104 ;  /* 0x0000000468687c10 */ /* 0x000fe2000fffe068 */
[----:B------:R-:W-:-:S03]  /*64c0*/  FMUL2 R86, R86.F32x2.HI_LO, R14.F32x2.HI_LO ;  /* 0x0000000e5656724a */ /* 0x000fc60000000000 */
[C---:B------:R-:W-:Y:S01]  /*64d0*/  IADD3 R14, PT, PT, R104.reuse, 0x18420, RZ ;  /* 0x00018420680e7810 */ /* 0x040fe20007ffe0ff */
[C---:B------:R-:W-:Y:S01]  /*64e0*/  VIADD R13, R104.reuse, 0x18410 ;  /* 0x00018410680d7836 */ /* 0x040fe20000000000 */
[C---:B------:R-:W-:Y:S01]  /*64f0*/  IADD3 R120, PT, PT, R104.reuse, 0x14430, RZ ;  /* 0x0001443068787810 */ /* 0x040fe20007ffe0ff */
[C---:B------:R-:W-:Y:S01]  /*6500*/  VIADD R12, R104.reuse, 0x18400 ;  /* 0x00018400680c7836 */ /* 0x040fe20000000000 */
[----:B------:R-:W-:Y:S01]  /*6510*/  SHF.R.U32.HI R97, RZ, 0x3, R14 ;  /* 0x00000003ff617819 */ /* 0x000fe2000001160e */
[C---:B------:R-:W-:Y:S01]  /*6520*/  VIADD R107, R104.reuse, 0x18430 ;  /* 0x00018430686b7836 */ /* 0x040fe20000000000 */
[----:B------:R-:W-:Y:S01]  /*6530*/  SHF.R.U32.HI R96, RZ, 0x3, R13 ;  /* 0x00000003ff607819 */ /* 0x000fe2000001160d */
[C---:B------:R-:W-:Y:S01]  /*6540*/  VIADD R122, R104.reuse, 0x14420 ;  /* 0x00014420687a7836 */ /* 0x040fe20000000000 */
[----:B------:R-:W-:Y:S01]  /*6550*/  SHF.R.U32.HI R83, RZ, 0x3, R12 ;  /* 0x00000003ff537819 */ /* 0x000fe2000001160c */
[----:B------:R-:W-:Y:S01]  /*6560*/  VIADD R121, R104, 0x14410 ;  /* 0x0001441068797836 */ /* 0x000fe20000000000 */
[----:B------:R-:W-:-:S02]  /*6570*/  LOP3.LUT R96, R13, 0x70, R96, 0x78, !PT ;  /* 0x000000700d607812 */ /* 0x000fc400078e7860 */
[----:B------:R-:W-:Y:S01]  /*6580*/  LOP3.LUT R83, R12, 0x70, R83, 0x78, !PT ;  /* 0x000000700c537812 */ /* 0x000fe200078e7853 */
[----:B-1----:R-:W-:Y:S01]  /*6590*/  FADD2 R12, R24.F32x2.HI_LO, -R116.F32x2.HI_LO ;  /* 0x80000074180c724b */ /* 0x002fe20000000000 */
[----:B------:R-:W-:Y:S01]  /*65a0*/  IADD3 R104, PT, PT, R104, 0x14400, RZ ;  /* 0x0001440068687810 */ /* 0x000fe20007ffe0ff */
[----:B------:R-:W-:Y:S01]  /*65b0*/  FADD2 R26, R26.F32x2.HI_LO, -R118.F32x2.HI_LO ;  /* 0x800000761a1a724b */ /* 0x000fe20000000000 */
[----:B------:R-:W-:Y:S01]  /*65c0*/  LOP3.LUT R97, R14, 0x70, R97, 0x78, !PT ;  /* 0x000000700e617812 */ /* 0x000fe200078e7861 */
[----:B------:R-:W-:Y:S01]  /*65d0*/  FMUL2 R12, R38.F32x2.HI_LO, R12.F32x2.HI_LO ;  /* 0x0000000c260c724a */ /* 0x000fe20000000000 */
[----:B------:R-:W-:Y:S01]  /*65e0*/  F2FP.BF16.F32.PACK_AB R38, R9, R8 ;  /* 0x000000080926723e */ /* 0x000fe200000010ff */
[----:B------:R-:W-:Y:S01]  /*65f0*/  FMUL2 R8, R36.F32x2.HI_LO, R26.F32x2.HI_LO ;  /* 0x0000001a2408724a */ /* 0x000fe20000000000 */
[----:B------:R-:W-:Y:S01]  /*6600*/  F2FP.BF16.F32.PACK_AB R36, R5, R4 ;  /* 0x000000040524723e */ /* 0x000fe200000010ff */
[----:B--2---:R-:W-:Y:S01]  /*6610*/  FADD2 R32, R32.F32x2.HI_LO, -R92.F32x2.HI_LO ;  /* 0x8000005c2020724b */ /* 0x004fe20000000000 */
[----:B------:R-:W-:Y:S01]  /*6620*/  SHF.R.U32.HI R4, RZ, 0x3, R103 ;  /* 0x00000003ff047819 */ /* 0x000fe20000011667 */
[----:B------:R-:W-:Y:S01]  /*6630*/  FADD2 R34, R34.F32x2.HI_LO, -R94.F32x2.HI_LO ;  /* 0x8000005e2222724b */ /* 0x000fe20000000000 */
[----:B------:R-:W-:Y:S01]  /*6640*/  SHF.R.U32.HI R123, RZ, 0x3, R104 ;  /* 0x00000003ff7b7819 */ /* 0x000fe20000011668 */
[----:B---3--:R-:W-:Y:S01]  /*6650*/  FADD2 R20, R20.F32x2.HI_LO, -R112.F32x2.HI_LO ;  /* 0x800000701414724b */ /* 0x008fe20000000000 */
[----:B------:R-:W-:Y:S01]  /*6660*/  LOP3.LUT R5, R4, 0x10, RZ, 0xc0, !PT ;  /* 0x0000001004057812 */ /* 0x000fe200078ec0ff */
[----:B------:R-:W-:Y:S01]  /*6670*/  FADD2 R22, R22.F32x2.HI_LO, -R114.F32x2.HI_LO ;  /* 0x800000721616724b */ /* 0x000fe20000000000 */
[----:B------:R-:W-:Y:S01]  /*6680*/  SHF.R.U32.HI R108, RZ, 0x3, R107 ;  /* 0x00000003ff6c7819 */ /* 0x000fe2000001166b */
[----:B-----5:R-:W-:Y:S01]  /*6690*/  FADD2 R28, R28.F32x2.HI_LO, -R16.F32x2.HI_LO ;  /* 0x800000101c1c724b */ /* 0x020fe20000000000 */
[----:B------:R-:W-:Y:S01]  /*66a0*/  SHF.R.U32.HI R25, RZ, 0x3, R120 ;  /* 0x00000003ff197819 */ /* 0x000fe20000011678 */
[----:B------:R-:W-:Y:S01]  /*66b0*/  FADD2 R30, R30.F32x2.HI_LO, -R18.F32x2.HI_LO ;  /* 0x800000121e1e724b */ /* 0x000fe20000000000 */
[----:B------:R-:W-:Y:S01]  /*66c0*/  SHF.R.U32.HI R15, RZ, 0x3, R122 ;  /* 0x00000003ff0f7819 */ /* 0x000fe2000001167a */
[----:B------:R-:W-:Y:S01]  /*66d0*/  FMUL2 R20, R42.F32x2.HI_LO, R20.F32x2.HI_LO ;  /* 0x000000142a14724a */ /* 0x000fe20000000000 */
[----:B------:R-:W-:Y:S01]  /*66e0*/  SHF.R.U32.HI R14, RZ, 0x3, R121 ;  /* 0x00000003ff0e7819 */ /* 0x000fe20000011679 */
[----:B------:R-:W-:Y:S01]  /*66f0*/  FMUL2 R22, R40.F32x2.HI_LO, R22.F32x2.HI_LO ;  /* 0x000000162816724a */ /* 0x000fe20000000000 */
[----:B------:R-:W-:Y:S01]  /*6700*/  IADD3 R105, PT, PT, R105, UR4, RZ ;  /* 0x0000000469697c10 */ /* 0x000fe2000fffe0ff */
[----:B------:R-:W-:Y:S01]  /*6710*/  FMUL2 R32, R46.F32x2.HI_LO, R32.F32x2.HI_LO ;  /* 0x000000202e20724a */ /* 0x000fe20000000000 */
[----:B------:R-:W-:Y:S01]  /*6720*/  LOP3.LUT R123, R104, 0x70, R123, 0x78, !PT ;  /* 0x00000070687b7812 */ /* 0x000fe200078e787b */
[----:B------:R-:W-:Y:S01]  /*6730*/  FMUL2 R34, R44.F32x2.HI_LO, R34.F32x2.HI_LO ;  /* 0x000000222c22724a */ /* 0x000fe20000000000 */
[----:B------:R-:W-:Y:S01]  /*6740*/  LOP3.LUT R107, R107, 0x70, R108, 0x78, !PT ;  /* 0x000000706b6b7812 */ /* 0x000fe200078e786c */
[----:B------:R-:W-:Y:S01]  /*6750*/  FMUL2 R28, R50.F32x2.HI_LO, R28.F32x2.HI_LO ;  /* 0x0000001c321c724a */ /* 0x000fe20000000000 */
[----:B------:R-:W-:Y:S01]  /*6760*/  LOP3.LUT R120, R120, 0x70, R25, 0x78, !PT ;  /* 0x0000007078787812 */ /* 0x000fe200078e7819 */
[----:B------:R-:W-:Y:S01]  /*6770*/  FMUL2 R30, R48.F32x2.HI_LO, R30.F32x2.HI_LO ;  /* 0x0000001e301e724a */ /* 0x000fe20000000000 */
[----:B------:R-:W-:Y:S01]  /*6780*/  LOP3.LUT R122, R122, 0x70, R15, 0x78, !PT ;  /* 0x000000707a7a7812 */ /* 0x000fe200078e780f */
[----:B------:R-:W-:Y:S01]  /*6790*/  IMAD.IADD R104, R106, 0x1, -R5 ;  /* 0x000000016a687824 */ /* 0x000fe200078e0a05 */
[----:B------:R-:W-:-:S02]  /*67a0*/  LOP3.LUT R121, R121, 0x70, R14, 0x78, !PT ;  /* 0x0000007079797812 */ /* 0x000fc400078e780e */
[----:B------:R-:W-:Y:S02]  /*67b0*/  F2FP.BF16.F32.PACK_AB R39, R11, R10 ;  /* 0x0000000a0b27723e */ /* 0x000fe400000010ff */
[----:B------:R-:W-:Y:S02]  /*67c0*/  F2FP.BF16.F32.PACK_AB R37, R7, R6 ;  /* 0x000000060725723e */ /* 0x000fe400000010ff */
[----:B------:R-:W-:Y:S02]  /*67d0*/  F2FP.BF16.F32.PACK_AB R42, R85, R84 ;  /* 0x00000054552a723e */ /* 0x000fe400000010ff */
[----:B------:R-:W-:Y:S02]  /*67e0*/  F2FP.BF16.F32.PACK_AB R43, R91, R90 ;  /* 0x0000005a5b2b723e */ /* 0x000fe400000010ff */
[----:B------:R-:W-:Y:S02]  /*67f0*/  F2FP.BF16.F32.PACK_AB R40, R89, R88 ;  /* 0x000000585928723e */ /* 0x000fe400000010ff */
[----:B------:R-:W-:-:S02]  /*6800*/  F2FP.BF16.F32.PACK_AB R41, R87, R86 ;  /* 0x000000565729723e */ /* 0x000fc400000010ff */
        /* <DEDUP_REMOVED lines=8> */
[----:B------:R-:W-:Y:S01]  /*6890*/  LOP3.LUT R4, R106, 0x100, RZ, 0xfc, !PT ;  /* 0x000001006a047812 */ /* 0x000fe200078efcff */
[----:B------:R-:W-:Y:S06]  /*68a0*/  @!P0 BRA `(.L_x_58) ;  /* 0x0000002400ac8947 */ /* 0x000fec0003800000 */
.L_x_133:
[----:B------:R-:W-:Y:S01]  /*68b0*/  R2UR UR6, R104 ;  /* 0x00000000680672ca */ /* 0x000fe200000e0000 */
[----:B------:R-:W-:Y:S01]  /*68c0*/  STS.128 [R123], R36 ;  /* 0x000000247b007388 */ /* 0x000fe20000000c00 */
[----:B------:R-:W-:Y:S02]  /*68d0*/  R2UR UR5, R4 ;  /* 0x00000000040572ca */ /* 0x000fe400000e0000 */
[----:B------:R-:W-:Y:S02]  /*68e0*/  ELECT P0, URZ, PT ;  /* 0x0000000000ff782f */ /* 0x000fe40003800000 */
[----:B------:R-:W-:Y:S01]  /*68f0*/  IADD3 R102, PT, PT, R102, -0x80, RZ ;  /* 0xffffff8066667810 */ /* 0x000fe20007ffe0ff */
[----:B------:R-:W-:Y:S01]  /*6900*/  STS.128 [R121], R40 ;  /* 0x0000002879007388 */ /* 0x000fe20000000c00 */
[----:B------:R-:W-:Y:S02]  /*6910*/  UISETP.NE.AND UP0, UPT, UR7, 0x2, UPT ;  /* 0x000000020700788c */ /* 0x000fe4000bf05270 */
[----:B------:R-:W-:Y:S01]  /*6920*/  UIADD3 UR15, UPT, UPT, UR15, 0x1, URZ ;  /* 0x000000010f0f7890 */ /* 0x000fe2000fffe0ff */
[----:B------:R-:W-:Y:S01]  /*6930*/  STS.128 [R122], R44 ;  /* 0x0000002c7a007388 */ /* 0x000fe20000000c00 */
[----:B------:R-:W-:-:S02]  /*6940*/  USEL UR8, UR7, URZ, UP0 ;  /* 0x000000ff07087287 */ /* 0x000fc40008000000 */
[----:B------:R-:W-:Y:S01]  /*6950*/  ULOP3.LUT UR14, UR14, 0x1, URZ, 0x3c, !UPT ;  /* 0x000000010e0e7892 */ /* 0x000fe2000f8e3cff */
[----:B------:R-:W-:Y:S01]  /*6960*/  STTM.x16 tmem[UR6+0xc0], R36 ;  /* 0x0000c024000079ed */ /* 0x000fe20008240006 */
[----:B------:R-:W-:Y:S01]  /*6970*/  STS.128 [R120], R48 ;  /* 0x0000003078007388 */ /* 0x000fe20000000c00 */
[----:B------:R-:W-:Y:S02]  /*6980*/  ULOP3.LUT UR16, UR16, 0x1, URZ, 0x3c, !UPT ;  /* 0x0000000110107892 */ /* 0x000fe4000f8e3cff */
[----:B------:R-:W-:Y:S01]  /*6990*/  ULOP3.LUT UR13, UR13, 0x1, URZ, 0x3c, !UPT ;  /* 0x000000010d0d7892 */ /* 0x000fe2000f8e3cff */
[----:B-1----:R-:W1:Y:S01]  /*69a0*/  LDTM.x32 R4, tmem[UR5] ;  /* 0x00000005000479ee */ /* 0x002e6200082c0000 */
[----:B------:R-:W-:Y:S01]  /*69b0*/  NOP ;  /* 0x0000000000007918 */ /* 0x000fe20000000000 */
[----:B-1----:R-:W-:Y:S01]  /*69c0*/  BAR.SYNC.DEFER_BLOCKING 0x3, 0x100 ;  /* 0x00c4000000007b1d */ /* 0x002fe20000010000 */
[----:B------:R-:W-:-:S05]  /*69d0*/  R2UR UR5, R104 ;  /* 0x00000000680572ca */ /* 0x000fca00000e0000 */
[----:B------:R-:W1:Y:S04]  /*69e0*/  LDS.128 R112, [R105+0x1c900] ;  /* 0x01c9000069707984 */ /* 0x000e680000000c00 */
[----:B------:R-:W2:Y:S04]  /*69f0*/  LDS.128 R116, [R105+0x1c910] ;  /* 0x01c9100069747984 */ /* 0x000ea80000000c00 */
[----:B------:R-:W3:Y:S04]  /*6a00*/  LDS.128 R108, [R105+0x1c930] ;  /* 0x01c93000696c7984 */ /* 0x000ee80000000c00 */
[----:B------:R-:W4:Y:S04]  /*6a10*/  LDS.128 R92, [R105+0x1c920] ;  /* 0x01c92000695c7984 */ /* 0x000f280000000c00 */
[----:B------:R-:W5:Y:S04]  /*6a20*/  LDS.128 R88, [R105+0x1c950] ;  /* 0x01c9500069587984 */ /* 0x000f680000000c00 */
[----:B------:R-:W5:Y:S04]  /*6a30*/  LDS.128 R84, [R105+0x1c940] ;  /* 0x01c9400069547984 */ /* 0x000f680000000c00 */
[----:B------:R-:W5:Y:S04]  /*6a40*/  LDS.128 R36, [R105+0x1c970] ;  /* 0x01c9700069247984 */ /* 0x000f680000000c00 */
[----:B------:R-:W5:Y:S01]  /*6a50*/  LDS.128 R40, [R105+0x1c960] ;  /* 0x01c9600069287984 */ /* 0x000f620000000c00 */
[----:B-1----:R-:W-:-:S02]  /*6a60*/  FADD2 R4, R4.F32x2.HI_LO, -R112.F32x2.HI_LO ;  /* 0x800000700404724b */ /* 0x002fc40000000000 */
[----:B------:R-:W-:Y:S02]  /*6a70*/  FADD2 R6, R6.F32x2.HI_LO, -R114.F32x2.HI_LO ;  /* 0x800000720606724b */ /* 0x000fe40000000000 */
[----:B--2---:R-:W-:Y:S02]  /*6a80*/  FADD2 R8, R8.F32x2.HI_LO, -R116.F32x2.HI_LO ;  /* 0x800000740808724b */ /* 0x004fe40000000000 */
[----:B------:R-:W-:Y:S02]  /*6a90*/  FADD2 R10, R10.F32x2.HI_LO, -R118.F32x2.HI_LO ;  /* 0x800000760a0a724b */ /* 0x000fe40000000000 */
[----:B---3--:R-:W-:Y:S02]  /*6aa0*/  FADD2 R16, R16.F32x2.HI_LO, -R108.F32x2.HI_LO ;  /* 0x8000006c1010724b */ /* 0x008fe40000000000 */
[----:B------:R-:W-:Y:S02]  /*6ab0*/  FADD2 R18, R18.F32x2.HI_LO, -R110.F32x2.HI_LO ;  /* 0x8000006e1212724b */ /* 0x000fe40000000000 */
[----:B----4-:R-:W-:-:S02]  /*6ac0*/  FADD2 R12, R12.F32x2.HI_LO, -R92.F32x2.HI_LO ;  /* 0x8000005c0c0c724b */ /* 0x010fc40000000000 */
[----:B------:R-:W-:Y:S02]  /*6ad0*/  FADD2 R14, R14.F32x2.HI_LO, -R94.F32x2.HI_LO ;  /* 0x8000005e0e0e724b */ /* 0x000fe40000000000 */
[----:B-----5:R-:W-:Y:S02]  /*6ae0*/  FADD2 R24, R24.F32x2.HI_LO, -R88.F32x2.HI_LO ;  /* 0x800000581818724b */ /* 0x020fe40000000000 */
[----:B------:R-:W-:Y:S02]  /*6af0*/  FADD2 R26, R26.F32x2.HI_LO, -R90.F32x2.HI_LO ;  /* 0x8000005a1a1a724b */ /* 0x000fe40000000000 */
[----:B------:R-:W-:Y:S02]  /*6b00*/  FADD2 R20, R20.F32x2.HI_LO, -R84.F32x2.HI_LO ;  /* 0x800000541414724b */ /* 0x000fe40000000000 */
[----:B------:R-:W-:Y:S02]  /*6b10*/  FADD2 R22, R22.F32x2.HI_LO, -R86.F32x2.HI_LO ;  /* 0x800000561616724b */ /* 0x000fe40000000000 */
[----:B------:R-:W-:-:S02]  /*6b20*/  FMUL2 R4, R80.F32x2.HI_LO, R4.F32x2.HI_LO ;  /* 0x000000045004724a */ /* 0x000fc40000000000 */
[----:B------:R-:W-:Y:S02]  /*6b30*/  FADD2 R32, R32.F32x2.HI_LO, -R36.F32x2.HI_LO ;  /* 0x800000242020724b */ /* 0x000fe40000000000 */
[----:B------:R-:W-:Y:S01]  /*6b40*/  FADD2 R34, R34.F32x2.HI_LO, -R38.F32x2.HI_LO ;  /* 0x800000262222724b */ /* 0x000fe20000000000 */
[----:B------:R-:W-:Y:S01]  /*6b50*/  F2FP.BF16.F32.PACK_AB R4, R5, R4 ;  /* 0x000000040504723e */ /* 0x000fe200000010ff */
[----:B------:R-:W-:Y:S02]  /*6b60*/  FADD2 R28, R28.F32x2.HI_LO, -R40.F32x2.HI_LO ;  /* 0x800000281c1c724b */ /* 0x000fe40000000000 */
[----:B------:R-:W-:Y:S02]  /*6b70*/  FADD2 R30, R30.F32x2.HI_LO, -R42.F32x2.HI_LO ;  /* 0x8000002a1e1e724b */ /* 0x000fe40000000000 */
[----:B------:R-:W-:Y:S02]  /*6b80*/  FMUL2 R8, R76.F32x2.HI_LO, R8.F32x2.HI_LO ;  /* 0x000000084c08724a */ /* 0x000fe40000000000 */
[----:B------:R-:W-:-:S02]  /*6b90*/  FMUL2 R10, R74.F32x2.HI_LO, R10.F32x2.HI_LO ;  /* 0x0000000a4a0a724a */ /* 0x000fc40000000000 */
[----:B------:R-:W-:Y:S01]  /*6ba0*/  FMUL2 R78, R78.F32x2.HI_LO, R6.F32x2.HI_LO ;  /* 0x000000064e4e724a */ /* 0x000fe20000000000 */
[----:B------:R-:W-:Y:S01]  /*6bb0*/  F2FP.BF16.F32.PACK_AB R6, R9, R8 ;  /* 0x000000080906723e */ /* 0x000fe200000010ff */
        /* <DEDUP_REMOVED lines=24> */
[----:B------:R1:W-:Y:S01]  /*6d40*/  STS.128 [R83], R4 ;  /* 0x0000000453007388 */ /* 0x0003e20000000c00 */
[----:B------:R-:W-:-:S02]  /*6d50*/  F2FP.BF16.F32.PACK_AB R16, R29, R28 ;  /* 0x0000001c1d10723e */ /* 0x000fc400000010ff */
[----:B------:R-:W-:Y:S01]  /*6d60*/  F2FP.BF16.F32.PACK_AB R17, R31, R30 ;  /* 0x0000001e1f11723e */ /* 0x000fe200000010ff */
[----:B------:R1:W-:Y:S04]  /*6d70*/  STS.128 [R96], R8 ;  /* 0x0000000860007388 */ /* 0x0003e80000000c00 */
[----:B------:R1:W-:Y:S01]  /*6d80*/  STS.128 [R97], R12 ;  /* 0x0000000c61007388 */ /* 0x0003e20000000c00 */
[----:B------:R1:W-:Y:S03]  /*6d90*/  STTM.x16 tmem[UR5+0xe0], R4 ;  /* 0x0000e004000079ed */ /* 0x0003e60008240005 */
[----:B------:R1:W-:Y:S01]  /*6da0*/  STS.128 [R107], R16 ;  /* 0x000000106b007388 */ /* 0x0003e20000000c00 */
[----:B------:R-:W-:-:S02]  /*6db0*/  USEL UR5, URZ, 0x1, UP0 ;  /* 0x00000001ff057887 */ /* 0x000fc40008000000 */
[----:B------:R-:W-:Y:S01]  /*6dc0*/  UISETP.NE.AND UP0, UPT, UR15, URZ, UPT ;  /* 0x000000ff0f00728c */ /* 0x000fe2000bf05270 */
[----:B------:R-:W2:Y:S01]  /*6dd0*/  FENCE.VIEW.ASYNC.T ;  /* 0x00000000000073c6 */ /* 0x000ea20000000200 */
[----:B------:R3:W-:Y:S06]  /*6de0*/  MEMBAR.ALL.CTA ;  /* 0x0000000000007992 */ /* 0x0007ec0000008000 */
[----:B---3--:R-:W2:Y:S01]  /*6df0*/  FENCE.VIEW.ASYNC.S ;  /* 0x00000000000073c6 */ /* 0x008ea20000000000 */
[----:B------:R-:W-:Y:S01]  /*6e00*/  ULOP3.LUT UR12, UR12, UR5, URZ, 0x3c, !UPT ;  /* 0x000000050c0c7292 */ /* 0x000fe2000f8e3cff */
[----:B--2---:R-:W-:Y:S06]  /*6e10*/  BAR.SYNC.DEFER_BLOCKING 0x3, 0x100 ;  /* 0x00c4000000007b1d */ /* 0x004fec0000010000 */
[----:B------:R1:W-:Y:S01]  /*6e20*/  @!P1 SYNCS.ARRIVE.TRANS64.ART0 RZ, [UR4+0x58], R99 ;  /* 0x00005863ffff99a7 */ /* 0x0003e20008500004 */
[----:B------:R1:W-:Y:S01]  /*6e30*/  @P0 SYNCS.ARRIVE.TRANS64.ART0 RZ, [UR4+0x80], R98 ;  /* 0x00008062ffff09a7 */ /* 0x0003e20008500004 */
[----:B------:R-:W-:Y:S05]  /*6e40*/  BRA.U UP0, `(.L_x_59) ;  /* 0xffffffe100847547 */ /* 0x000fea000b83ffff */
.L_x_53:
[----:B------:R-:W3:Y:S01]  /*6e50*/  S2R R2, SR_CgaCtaId ;  /* 0x0000000000027919 */ /* 0x000ee20000008800 */
[----:B--2---:R-:W-:Y:S01]  /*6e60*/  MOV R3, 0x400 ;  /* 0x0000040000037802 */ /* 0x004fe20000000f00 */
[----:B------:R-:W2:Y:S03]  /*6e70*/  S2R R37, SR_TID.X ;  /* 0x0000000000257919 */ /* 0x000ea60000002100 */
[----:B---3--:R-:W-:-:S04]  /*6e80*/  LEA R2, R2, R3, 0x18 ;  /* 0x0000000302027211 */ /* 0x008fc800078ec0ff */
[----:B------:R-:W3:Y:S01]  /*6e90*/  SYNCS.PHASECHK.TRANS64.TRYWAIT P0, [R2+URZ+0x90], RZ ;  /* 0x000090ff020075a7 */ /* 0x000ee200080011ff */
[----:B--2---:R-:W-:-:S05]  /*6ea0*/  IMAD R38, R37, 0x10000, R124 ;  /* 0x0001000025267824 */ /* 0x004fca00078e027c */
[----:B------:R-:W-:-:S04]  /*6eb0*/  LOP3.LUT R38, R38, 0x600020, RZ, 0xc0, !PT ;  /* 0x0060002026267812 */ /* 0x000fc800078ec0ff */
[----:B------:R-:W-:-:S04]  /*6ec0*/  LOP3.LUT R3, R38, 0x80, RZ, 0xfc, !PT ;  /* 0x0000008026037812 */ /* 0x000fc800078efcff */
[----:B------:R-:W-:Y:S01]  /*6ed0*/  R2UR UR4, R3 ;  /* 0x00000000030472ca */ /* 0x000fe200000e0000 */
[----:B------:R-:W-:Y:S01]  /*6ee0*/  IMAD.SHL.U32 R3, R37, 0x40, RZ ;  /* 0x0000004025037824 */ /* 0x000fe200078e00ff */
[----:B---3--:R-:W-:-:S13]  /*6ef0*/  @!P0 BRA `(.L_x_60) ;  /* 0x0000002000388947 */ /* 0x008fda0003800000 */
.L_x_134:
[----:B-1----:R-:W1:Y:S01]  /*6f00*/  LDTM.x32 R4, tmem[UR4] ;  /* 0x00000004000479ee */ /* 0x002e6200082c0000 */
[C---:B------:R-:W-:Y:S01]  /*6f10*/  LOP3.LUT R39, R3.reuse, 0x1fc0, RZ, 0xc0, !PT ;  /* 0x00001fc003277812 */ /* 0x040fe200078ec0ff */
[----:B------:R-:W-:Y:S01]  /*6f20*/  NOP ;  /* 0x0000000000007918 */ /* 0x000fe20000000000 */
[----:B------:R-:W-:Y:S01]  /*6f30*/  LOP3.LUT R3, R3, 0x2000, RZ, 0xc0, !PT ;  /* 0x0000200003037812 */ /* 0x000fe200078ec0ff */
[----:B------:R-:W3:Y:S01]  /*6f40*/  S2UR UR10, SR_CTAID.X ;  /* 0x00000000000a79c3 */ /* 0x000ee20000002500 */
[----:B------:R-:W-:Y:S01]  /*6f50*/  SHF.R.U32.HI R53, RZ, 0x5, R0 ;  /* 0x00000005ff357819 */ /* 0x000fe20000011600 */
[----:B------:R-:W-:-:S03]  /*6f60*/  IMAD.IADD R36, R2, 0x1, R39 ;  /* 0x0000000102247824 */ /* 0x000fc600078e0227 */
[----:B------:R-:W-:Y:S01]  /*6f70*/  LOP3.LUT P0, R53, R53, 0x3, RZ, 0xc0, !PT ;  /* 0x0000000335357812 */ /* 0x000fe2000780c0ff */
[C---:B------:R-:W-:Y:S02]  /*6f80*/  VIADD R45, R36.reuse, 0x10400 ;  /* 0x00010400242d7836 */ /* 0x040fe40000000000 */
[C---:B------:R-:W-:Y:S01]  /*6f90*/  VIADD R43, R36.reuse, 0x10410 ;  /* 0x00010410242b7836 */ /* 0x040fe20000000000 */
[----:B------:R-:W4:Y:S01]  /*6fa0*/  S2UR UR12, SR_CTAID.Z ;  /* 0x00000000000c79c3 */ /* 0x000f220000002700 */
[C---:B------:R-:W-:Y:S01]  /*6fb0*/  VIADD R41, R36.reuse, 0x10420 ;  /* 0x0001042024297836 */ /* 0x040fe20000000000 */
[----:B------:R-:W-:Y:S01]  /*6fc0*/  SHF.R.U32.HI R46, RZ, 0x3, R45 ;  /* 0x00000003ff2e7819 */ /* 0x000fe2000001162d */
[----:B------:R-:W-:Y:S01]  /*6fd0*/  VIADD R39, R36, 0x10430 ;  /* 0x0001043024277836 */ /* 0x000fe20000000000 */
[----:B------:R-:W-:Y:S02]  /*6fe0*/  SHF.R.U32.HI R44, RZ, 0x3, R43 ;  /* 0x00000003ff2c7819 */ /* 0x000fe4000001162b */
[----:B------:R-:W-:-:S02]  /*6ff0*/  SHF.R.U32.HI R42, RZ, 0x3, R41 ;  /* 0x00000003ff2a7819 */ /* 0x000fc40000011629 */
[----:B------:R-:W-:Y:S01]  /*7000*/  SHF.R.U32.HI R40, RZ, 0x3, R39 ;  /* 0x00000003ff287819 */ /* 0x000fe20000011627 */
[----:B------:R-:W5:Y:S01]  /*7010*/  S2UR UR11, SR_CTAID.Y ;  /* 0x00000000000b79c3 */ /* 0x000f620000002600 */
[----:B------:R-:W-:Y:S02]  /*7020*/  LOP3.LUT R46, R45, 0x30, R46, 0x78, !PT ;  /* 0x000000302d2e7812 */ /* 0x000fe400078e782e */
[----:B------:R-:W-:Y:S02]  /*7030*/  LOP3.LUT R44, R43, 0x30, R44, 0x78, !PT ;  /* 0x000000302b2c7812 */ /* 0x000fe400078e782c */
[----:B------:R-:W-:Y:S01]  /*7040*/  LOP3.LUT R42, R41, 0x30, R42, 0x78, !PT ;  /* 0x00000030292a7812 */ /* 0x000fe200078e782a */
[----:B------:R-:W-:Y:S01]  /*7050*/  IMAD.IADD R46, R46, 0x1, R3 ;  /* 0x000000012e2e7824 */ /* 0x000fe200078e0203 */
[----:B------:R-:W-:Y:S01]  /*7060*/  LOP3.LUT R40, R39, 0x30, R40, 0x78, !PT ;  /* 0x0000003027287812 */ /* 0x000fe200078e7828 */
[----:B------:R-:W-:Y:S01]  /*7070*/  IMAD.IADD R44, R3, 0x1, R44 ;  /* 0x00000001032c7824 */ /* 0x000fe200078e022c */
[----:B-1----:R-:W-:Y:S01]  /*7080*/  F2FP.BF16.F32.PACK_AB R11, R11, R10 ;  /* 0x0000000a0b0b723e */ /* 0x002fe200000010ff */
[----:B------:R-:W-:Y:S01]  /*7090*/  IMAD.IADD R42, R3, 0x1, R42 ;  /* 0x00000001032a7824 */ /* 0x000fe200078e022a */
[----:B------:R-:W-:Y:S01]  /*70a0*/  F2FP.BF16.F32.PACK_AB R19, R19, R18 ;  /* 0x000000121313723e */ /* 0x000fe200000010ff */
[----:B------:R-:W-:Y:S01]  /*70b0*/  IMAD.IADD R40, R3, 0x1, R40 ;  /* 0x0000000103287824 */ /* 0x000fe200078e0228 */
[----:B------:R-:W-:Y:S01]  /*70c0*/  F2FP.BF16.F32.PACK_AB R10, R9, R8 ;  /* 0x00000008090a723e */ /* 0x000fe200000010ff */
[----:B---3--:R-:W-:Y:S01]  /*70d0*/  USHF.L.U32 UR10, UR10, 0x7, URZ ;  /* 0x000000070a0a7899 */ /* 0x008fe200080006ff */
[----:B------:R-:W-:-:S02]  /*70e0*/  F2FP.BF16.F32.PACK_AB R27, R27, R26 ;  /* 0x0000001a1b1b723e */ /* 0x000fc400000010ff */
[----:B------:R-:W-:Y:S02]  /*70f0*/  F2FP.BF16.F32.PACK_AB R18, R17, R16 ;  /* 0x000000101112723e */ /* 0x000fe400000010ff */
[----:B------:R-:W-:Y:S02]  /*7100*/  F2FP.BF16.F32.PACK_AB R9, R7, R6 ;  /* 0x000000060709723e */ /* 0x000fe400000010ff */
[----:B------:R-:W-:Y:S02]  /*7110*/  F2FP.BF16.F32.PACK_AB R8, R5, R4 ;  /* 0x000000040508723e */ /* 0x000fe400000010ff */
[----:B------:R-:W-:Y:S02]  /*7120*/  F2FP.BF16.F32.PACK_AB R35, R35, R34 ;  /* 0x000000222323723e */ /* 0x000fe400000010ff */
[----:B------:R-:W-:Y:S01]  /*7130*/  F2FP.BF16.F32.PACK_AB R26, R25, R24 ;  /* 0x00000018191a723e */ /* 0x000fe200000010ff */
[----:B------:R1:W-:Y:S01]  /*7140*/  STS.128 [R46], R8 ;  /* 0x000000082e007388 */ /* 0x0003e20000000c00 */
[----:B------:R-:W-:-:S02]  /*7150*/  F2FP.BF16.F32.PACK_AB R17, R15, R14 ;  /* 0x0000000e0f11723e */ /* 0x000fc400000010ff */
[----:B------:R-:W-:Y:S02]  /*7160*/  F2FP.BF16.F32.PACK_AB R16, R13, R12 ;  /* 0x0000000c0d10723e */ /* 0x000fe400000010ff */
[----:B------:R-:W-:Y:S02]  /*7170*/  F2FP.BF16.F32.PACK_AB R34, R33, R32 ;  /* 0x000000202122723e */ /* 0x000fe400000010ff */
[----:B------:R-:W-:Y:S01]  /*7180*/  F2FP.BF16.F32.PACK_AB R25, R23, R22 ;  /* 0x000000161719723e */ /* 0x000fe200000010ff */
[----:B------:R1:W-:Y:S01]  /*7190*/  STS.128 [R44], R16 ;  /* 0x000000102c007388 */ /* 0x0003e20000000c00 */
[----:B------:R-:W-:Y:S02]  /*71a0*/  F2FP.BF16.F32.PACK_AB R24, R21, R20 ;  /* 0x000000141518723e */ /* 0x000fe400000010ff */
[----:B------:R-:W-:Y:S02]  /*71b0*/  F2FP.BF16.F32.PACK_AB R33, R31, R30 ;  /* 0x0000001e1f21723e */ /* 0x000fe400000010ff */
[----:B------:R-:W-:Y:S01]  /*71c0*/  F2FP.BF16.F32.PACK_AB R32, R29, R28 ;  /* 0x0000001c1d20723e */ /* 0x000fe200000010ff */
[----:B------:R1:W-:Y:S01]  /*71d0*/  STS.128 [R42], R24 ;  /* 0x000000182a007388 */ /* 0x0003e20000000c00 */
[----:B------:R-:W-:Y:S01]  /*71e0*/  SHF.R.U32.HI R6, RZ, 0x7, R37 ;  /* 0x00000007ff067819 */ /* 0x000fe20000011625 */
[----:B------:R-:W-:-:S02]  /*71f0*/  IMAD.SHL.U32 R37, R37, 0x20, RZ ;  /* 0x0000002025257824 */ /* 0x000fc400078e00ff */
[----:B------:R1:W-:Y:S01]  /*7200*/  STS.128 [R40], R32 ;  /* 0x0000002028007388 */ /* 0x0003e20000000c00 */
[----:B------:R-:W-:Y:S02]  /*7210*/  LOP3.LUT R6, R6, 0x1, RZ, 0xc0, !PT ;  /* 0x0000000106067812 */ /* 0x000fe400078ec0ff */
[----:B------:R-:W-:Y:S01]  /*7220*/  LOP3.LUT R37, R37, 0x1000, RZ, 0xc0, !PT ;  /* 0x0000100025257812 */ /* 0x000fe200078ec0ff */
[----:B------:R3:W-:Y:S06]  /*7230*/  MEMBAR.ALL.CTA ;  /* 0x0000000000007992 */ /* 0x0007ec0000008000 */
[----:B---3--:R-:W3:Y:S01]  /*7240*/  FENCE.VIEW.ASYNC.S ;  /* 0x00000000000073c6 */ /* 0x008ee20000000000 */
[----:B------:R-:W-:-:S05]  /*7250*/  VIADD R52, R6, 0x1 ;  /* 0x0000000106347836 */ /* 0x000fca0000000000 */
[----:B---3--:R1:W-:Y:S06]  /*7260*/  BAR.SYNC.DEFER_BLOCKING R52, 0x80 ;  /* 0x000200340000751d */ /* 0x0083ec0000010000 */
[----:B----45:R-:W-:Y:S05]  /*7270*/  @P0 BRA `(.L_x_61) ;  /* 0x0000000000380947 */ /* 0x030fea0003800000 */
[----:B------:R-:W3:Y:S01]  /*7280*/  LDCU.64 UR4, c[0x0][0x348] ;  /* 0x00006900ff0477ac */ /* 0x000ee20008000a00 */
[----:B------:R-:W-:Y:S02]  /*7290*/  IADD3 R4, PT, PT, R2, R37, R37 ;  /* 0x0000002502047210 */ /* 0x000fe40007ffe025 */
[----:B------:R-:W-:-:S03]  /*72a0*/  PLOP3.LUT P0, PT, PT, PT, PT, 0x80, 0x8 ;  /* 0x000000000008781c */ /* 0x000fc60003f0f070 */
[----:B------:R-:W-:Y:S01]  /*72b0*/  VIADD R4, R4, 0x10400 ;  /* 0x0001040004047836 */ /* 0x000fe20000000000 */
[----:B---3--:R-:W-:-:S04]  /*72c0*/  UIADD3 UR4, UP0, UPT, UR4, 0x340, URZ ;  /* 0x0000034004047890 */ /* 0x008fc8000ff1e0ff */
[----:B------:R-:W-:-:S12]  /*72d0*/  UIADD3.X UR5, UPT, UPT, URZ, UR5, URZ, UP0, !UPT ;  /* 0x00000005ff057290 */ /* 0x000fd800087fe4ff */
.L_x_62:
[----:B------:R-:W-:Y:S02]  /*72e0*/  PLOP3.LUT P1, PT, P1, P0, PT, 0xf2, 0x2f ;  /* 0x00000000002f781c */ /* 0x000fe40000f21e72 */
[----:B------:R-:W-:-:S08]  /*72f0*/  @P0 R2UR P1, UR9, R82 ;  /* 0x00000000520902ca */ /* 0x000fd00000020000 */
[----:B------:R-:W-:Y:S02]  /*7300*/  PLOP3.LUT P1, PT, P1, P0, PT, 0xf2, 0x2f ;  /* 0x00000000002f781c */ /* 0x000fe40000f21e72 */
[----:B------:R-:W-:-:S08]  /*7310*/  @P0 R2UR.OR P1, UR8, R4 ;  /* 0x00000000040802ca */ /* 0x000fd00000120000 */
[----:B------:R-:W-:-:S05]  /*7320*/  @P0 PLOP3.LUT P0, PT, P1, PT, PT, 0x80, 0x8 ;  /* 0x000000000008081c */ /* 0x000fca0000f0f070 */
[----:B------:R3:W-:Y:S08]  /*7330*/  UTMASTG.4D [UR8], [UR4], desc[URZ] ;  /* 0x0000ff08040073b5 */ /* 0x0007f00008019000 */
[----:B---3--:R-:W-:Y:S05]  /*7340*/  @P0 BRA.U.ANY `(.L_x_62) ;  /* 0xfffffffd00e40947 */ /* 0x008fea000393ffff */
[----:B------:R3:W-:Y:S06]  /*7350*/  BAR.ARV R52, 0xa0 ;  /* 0x000280340000751d */ /* 0x0007ec0000002000 */
.L_x_61:
[----:B------:R4:W-:Y:S06]  /*7360*/  MEMBAR.ALL.CTA ;  /* 0x0000000000007992 */ /* 0x0009ec0000008000 */
[----:B----4-:R-:W4:Y:S02]  /*7370*/  FENCE.VIEW.ASYNC.S ;  /* 0x00000000000073c6 */ /* 0x010f240000000000 */
[----:B----4-:R4:W-:Y:S01]  /*7380*/  BAR.SYNC.DEFER_BLOCKING R52, 0xa0 ;  /* 0x000280340000751d */ /* 0x0109e20000010000 */
[----:B------:R-:W-:Y:S02]  /*7390*/  ELECT P0, URZ, PT ;  /* 0x0000000000ff782f */ /* 0x000fe40003800000 */
[----:B------:R-:W-:-:S11]  /*73a0*/  R2UR UR4, R38 ;  /* 0x00000000260472ca */ /* 0x000fd600000e0000 */
[----:B------:R-:W-:Y:S01]  /*73b0*/  @P0 IMAD.MOV.U32 R5, RZ, RZ, 0x1 ;  /* 0x00000001ff050424 */ /* 0x000fe200078e00ff */
[----:B------:R-:W-:-:S03]  /*73c0*/  NOP ;  /* 0x0000000000007918 */ /* 0x000fc60000000000 */
[----:B------:R4:W-:Y:S01]  /*73d0*/  @P0 SYNCS.ARRIVE.TRANS64.ART0 RZ, [R2+URZ+0xa0], R5 ;  /* 0x0000a00502ff09a7 */ /* 0x0009e200085000ff */
[----:B------:R-:W5:Y:S02]  /*73e0*/  SYNCS.PHASECHK.TRANS64.TRYWAIT P0, [R2+URZ+0x98], RZ ;  /* 0x000098ff020075a7 */ /* 0x000f6400080011ff */
[----:B----45:R-:W-:Y:S05]  /*73f0*/  @!P0 BRA `(.L_x_63) ;  /* 0x0000001c000c8947 */ /* 0x030fea0003800000 */
.L_x_135:
[----:B-1----:R-:W1:Y:S01]  /*7400*/  LDTM.x32 R4, tmem[UR4+0x140] ;  /* 0x00014004000479ee */ /* 0x002e6200082c0000 */
[----:B------:R-:W1:Y:S01]  /*7410*/  LDCU UR4, c[0x0][0x7d0] ;  /* 0x0000fa00ff0477ac */ /* 0x000e620008000800 */
[C---:B------:R-:W-:Y:S01]  /*7420*/  VIADD R39, R36.reuse, 0x400 ;  /* 0x0000040024277836 */ /* 0x040fe20000000000 */
[----:B------:R-:W-:Y:S01]  /*7430*/  NOP ;  /* 0x0000000000007918 */ /* 0x000fe20000000000 */
[C---:B------:R-:W-:Y:S01]  /*7440*/  VIADD R55, R36.reuse, 0x410 ;  /* 0x0000041024377836 */ /* 0x040fe20000000000 */
[----:B------:R-:W-:Y:S01]  /*7450*/  ISETP.NE.AND P0, PT, R53, RZ, PT ;  /* 0x000000ff3500720c */ /* 0x000fe20003f05270 */
[C---:B------:R-:W-:Y:S01]  /*7460*/  VIADD R56, R36.reuse, 0x420 ;  /* 0x0000042024387836 */ /* 0x040fe20000000000 */
[----:B------:R-:W-:Y:S01]  /*7470*/  SHF.R.U32.HI R54, RZ, 0x3, R39 ;  /* 0x00000003ff367819 */ /* 0x000fe20000011627 */
[----:B------:R-:W-:Y:S01]  /*7480*/  VIADD R36, R36, 0x430 ;  /* 0x0000043024247836 */ /* 0x000fe20000000000 */
[----:B------:R-:W-:Y:S01]  /*7490*/  SHF.R.U32.HI R38, RZ, 0x3, R55 ;  /* 0x00000003ff267819 */ /* 0x000fe20000011637 */
[----:B------:R-:W-:Y:S01]  /*74a0*/  IMAD.IADD R57, R37, 0x1, R37 ;  /* 0x0000000125397824 */ /* 0x000fe200078e0225 */
[----:B------:R-:W-:-:S02]  /*74b0*/  LOP3.LUT R54, R39, 0x30, R54, 0x78, !PT ;  /* 0x0000003027367812 */ /* 0x000fc400078e7836 */
[----:B------:R-:W-:Y:S02]  /*74c0*/  SHF.R.U32.HI R39, RZ, 0x3, R56 ;  /* 0x00000003ff277819 */ /* 0x000fe40000011638 */
[----:B------:R-:W-:Y:S01]  /*74d0*/  LOP3.LUT R55, R55, 0x30, R38, 0x78, !PT ;  /* 0x0000003037377812 */ /* 0x000fe200078e7826 */
[----:B------:R-:W-:Y:S01]  /*74e0*/  IMAD.IADD R54, R54, 0x1, R57 ;  /* 0x0000000136367824 */ /* 0x000fe200078e0239 */
[----:B------:R-:W-:-:S03]  /*74f0*/  LOP3.LUT R56, R56, 0x30, R39, 0x78, !PT ;  /* 0x0000003038387812 */ /* 0x000fc600078e7827 */
[C---:B------:R-:W-:Y:S02]  /*7500*/  IMAD.IADD R55, R57.reuse, 0x1, R55 ;  /* 0x0000000139377824 */ /* 0x040fe400078e0237 */
[----:B------:R-:W-:Y:S02]  /*7510*/  IMAD.IADD R56, R57, 0x1, R56 ;  /* 0x0000000139387824 */ /* 0x000fe400078e0238 */
[----:B-1----:R-:W-:Y:S01]  /*7520*/  FMUL2 R38, R18.F32x2.HI_LO, UR4.F32 ;  /* 0x0000000412267c4a */ /* 0x002fe20009000000 */
[----:B------:R-:W-:Y:S01]  /*7530*/  SHF.R.U32.HI R19, RZ, 0x3, R36 ;  /* 0x00000003ff137819 */ /* 0x000fe20000011624 */
[----:B------:R-:W-:Y:S02]  /*7540*/  FMUL2 R42, R14.F32x2.HI_LO, UR4.F32 ;  /* 0x000000040e2a7c4a */ /* 0x000fe40009000000 */
[----:B------:R-:W-:Y:S01]  /*7550*/  FMUL2 R44, R10.F32x2.HI_LO, UR4.F32 ;  /* 0x000000040a2c7c4a */ /* 0x000fe20009000000 */
[----:B------:R-:W-:Y:S01]  /*7560*/  LOP3.LUT R14, R36, 0x30, R19, 0x78, !PT ;  /* 0x00000030240e7812 */ /* 0x000fe200078e7813 */
[----:B------:R-:W-:Y:S01]  /*7570*/  FMUL2 R46, R8.F32x2.HI_LO, UR4.F32 ;  /* 0x00000004082e7c4a */ /* 0x000fe20009000000 */
[----:B------:R-:W-:Y:S01]  /*7580*/  F2FP.BF16.F32.PACK_AB R11, R39, R38 ;  /* 0x00000026270b723e */ /* 0x000fe200000010ff */
        /* <DEDUP_REMOVED lines=8> */
[----:B------:R-:W-:-:S02]  /*7610*/  FMUL2 R26, R26.F32x2.HI_LO, UR4.F32 ;  /* 0x000000041a1a7c4a */ /* 0x000fc40009000000 */
[----:B------:R-:W-:Y:S02]  /*7620*/  IMAD.IADD R57, R57, 0x1, R14 ;  /* 0x0000000139397824 */ /* 0x000fe400078e020e */
        /* <DEDUP_REMOVED lines=14> */
[----:B------:R1:W-:Y:S01]  /*7710*/  STS.128 [R54], R4 ;  /* 0x0000000436007388 */ /* 0x0003e20000000c00 */
[----:B------:R-:W-:-:S02]  /*7720*/  F2FP.BF16.F32.PACK_AB R19, R35, R34 ;  /* 0x000000222313723e */ /* 0x000fc400000010ff */
[----:B------:R-:W-:Y:S01]  /*7730*/  F2FP.BF16.F32.PACK_AB R18, R33, R32 ;  /* 0x000000202112723e */ /* 0x000fe200000010ff */
[----:B------:R1:W-:Y:S01]  /*7740*/  STS.128 [R55], R8 ;  /* 0x0000000837007388 */ /* 0x0003e20000000c00 */
[----:B------:R-:W-:Y:S02]  /*7750*/  F2FP.BF16.F32.PACK_AB R17, R31, R30 ;  /* 0x0000001e1f11723e */ /* 0x000fe400000010ff */
[----:B------:R-:W-:Y:S01]  /*7760*/  F2FP.BF16.F32.PACK_AB R16, R29, R28 ;  /* 0x0000001c1d10723e */ /* 0x000fe200000010ff */
[----:B------:R1:W-:Y:S04]  /*7770*/  STS.128 [R56], R12 ;  /* 0x0000000c38007388 */ /* 0x0003e80000000c00 */
[----:B------:R1:W-:Y:S01]  /*7780*/  STS.128 [R57], R16 ;  /* 0x0000001039007388 */ /* 0x0003e20000000c00 */
[----:B------:R5:W-:Y:S06]  /*7790*/  MEMBAR.ALL.CTA ;  /* 0x0000000000007992 */ /* 0x000bec0000008000 */
[----:B-----5:R-:W5:Y:S02]  /*77a0*/  FENCE.VIEW.ASYNC.S ;  /* 0x00000000000073c6 */ /* 0x020f640000000000 */
[----:B-----5:R1:W-:Y:S06]  /*77b0*/  BAR.SYNC.DEFER_BLOCKING R52, 0x80 ;  /* 0x000200340000751d */ /* 0x0203ec0000010000 */
[----:B------:R-:W-:Y:S05]  /*77c0*/  @P0 BRA `(.L_x_64) ;  /* 0x0000000000340947 */ /* 0x000fea0003800000 */
[----:B------:R-:W5:Y:S01]  /*77d0*/  LDCU.64 UR4, c[0x0][0x348] ;  /* 0x00006900ff0477ac */ /* 0x000f620008000a00 */
[----:B------:R-:W-:Y:S02]  /*77e0*/  PLOP3.LUT P0, PT, PT, PT, PT, 0x80, 0x8 ;  /* 0x000000000008781c */ /* 0x000fe40003f0f070 */
[----:B------:R-:W-:Y:S01]  /*77f0*/  IADD3 R3, PT, PT, R2, 0x400, R3 ;  /* 0x0000040002037810 */ /* 0x000fe20007ffe003 */
[----:B-----5:R-:W-:-:S04]  /*7800*/  UIADD3 UR4, UP0, UPT, UR4, 0x3c0, URZ ;  /* 0x000003c004047890 */ /* 0x020fc8000ff1e0ff */
[----:B------:R-:W-:-:S12]  /*7810*/  UIADD3.X UR5, UPT, UPT, URZ, UR5, URZ, UP0, !UPT ;  /* 0x00000005ff057290 */ /* 0x000fd800087fe4ff */
.L_x_65:
[----:B------:R-:W-:Y:S02]  /*7820*/  PLOP3.LUT P1, PT, P1, P0, PT, 0xf2, 0x2f ;  /* 0x00000000002f781c */ /* 0x000fe40000f21e72 */
[----:B------:R-:W-:-:S08]  /*7830*/  @P0 R2UR P1, UR9, R82 ;  /* 0x00000000520902ca */ /* 0x000fd00000020000 */
[----:B------:R-:W-:Y:S02]  /*7840*/  PLOP3.LUT P1, PT, P1, P0, PT, 0xf2, 0x2f ;  /* 0x00000000002f781c */ /* 0x000fe40000f21e72 */
[----:B------:R-:W-:-:S08]  /*7850*/  @P0 R2UR.OR P1, UR8, R3 ;  /* 0x00000000030802ca */ /* 0x000fd00000120000 */
[----:B------:R-:W-:-:S05]  /*7860*/  @P0 PLOP3.LUT P0, PT, P1, PT, PT, 0x80, 0x8 ;  /* 0x000000000008081c */ /* 0x000fca0000f0f070 */
[----:B------:R5:W-:Y:S08]  /*7870*/  UTMASTG.4D [UR8], [UR4], desc[URZ] ;  /* 0x0000ff08040073b5 */ /* 0x000bf00008019000 */
[----:B-----5:R-:W-:Y:S05]  /*7880*/  @P0 BRA.U.ANY `(.L_x_65) ;  /* 0xfffffffd00e40947 */ /* 0x020fea000393ffff */
[----:B------:R5:W-:Y:S06]  /*7890*/  BAR.ARV R52, 0xa0 ;  /* 0x000280340000751d */ /* 0x000bec0000002000 */
.L_x_64:
[----:B------:R1:W-:Y:S06]  /*78a0*/  MEMBAR.ALL.CTA ;  /* 0x0000000000007992 */ /* 0x0003ec0000008000 */
[----:B-1----:R-:W1:Y:S02]  /*78b0*/  FENCE.VIEW.ASYNC.S ;  /* 0x00000000000073c6 */ /* 0x002e640000000000 */
[----:B-1----:R1:W-:Y:S01]  /*78c0*/  BAR.SYNC.DEFER_BLOCKING R52, 0xa0 ;  /* 0x000280340000751d */ /* 0x0023e20000010000 */
[----:B------:R-:W-:-:S13]  /*78d0*/  ELECT P0, URZ, PT ;  /* 0x0000000000ff782f */ /* 0x000fda0003800000 */
[----:B------:R-:W-:Y:S01]  /*78e0*/  @P0 MOV R3, 0x1 ;  /* 0x0000000100030802 */ /* 0x000fe20000000f00 */
[----:B------:R-:W-:-:S03]  /*78f0*/  NOP ;  /* 0x0000000000007918 */ /* 0x000fc60000000000 */
[----:B------:R1:W-:Y:S01]  /*7900*/  @P0 SYNCS.ARRIVE.TRANS64.ART0 RZ, [R2+URZ+0xa8], R3 ;  /* 0x0000a80302ff09a7 */ /* 0x0003e200085000ff */
[----:B------:R-:W-:Y:S06]  /*7910*/  BAR.ARV 0x5, 0x1a0 ;  /* 0x0146800000007b1d */ /* 0x000fec0000002000 */
.L_x_51:
[----:B------:R-:W-:-:S04]  /*7920*/  SHF.R.U32.HI R0, RZ, 0x5, R0 ;  /* 0x00000005ff007819 */ /* 0x000fc80000011600 */
[----:B------:R-:W-:-:S13]  /*7930*/  ISETP.GT.U32.AND P0, PT, R0, 0x3, PT ;  /* 0x000000030000780c */ /* 0x000fda0003f04070 */
[----:B---3--:R-:W-:Y:S05]  /*7940*/  @P0 EXIT ;  /* 0x000000000000094d */ /* 0x008fea0003800000 */
.L_x_66:
[----:B------:R-:W-:-:S08]  /*7950*/  NOP ;  /* 0x0000000000007918 */ /* 0x000fd00000000000 */
[----:B------:R-:W3:Y:S02]  /*7960*/  USETMAXREG.TRY_ALLOC.CTAPOOL UP0, 0x88 ;  /* 0x00000088000079c8 */ /* 0x000ee40008000600 */
[----:B---3--:R-:W-:Y:S05]  /*7970*/  BRA.U !UP0, `(.L_x_66) ;  /* 0xfffffffd08f47547 */ /* 0x008fea000b83ffff */
[----:B------:R-:W3:Y:S01]  /*7980*/  S2UR UR7, SR_CTAID.Z ;  /* 0x00000000000779c3 */ /* 0x000ee20000002700 */
[----:B------:R-:W3:Y:S01]  /*7990*/  LDCU.128 UR16, c[0x0][0x480] ;  /* 0x00009000ff1077ac */ /* 0x000ee20008000c00 */
[----:B------:R-:W1:Y:S01]  /*79a0*/  S2R R69, SR_TID.X ;  /* 0x0000000000457919 */ /* 0x000e620000002100 */
[----:B------:R-:W2:Y:S05]  /*79b0*/  LDCU UR10, c[0x0][0x380] ;  /* 0x00007000ff0a77ac */ /* 0x000eaa0008000800 */
[----:B------:R-:W4:Y:S01]  /*79c0*/  S2UR UR6, SR_CTAID.X ;  /* 0x00000000000679c3 */ /* 0x000f220000002500 */
[----:B------:R-:W5:Y:S07]  /*79d0*/  LDCU UR12, c[0x0][0x38c] ;  /* 0x00007180ff0c77ac */ /* 0x000f6e0008000800 */
[----:B------:R-:W5:Y:S01]  /*79e0*/  S2UR UR11, SR_CTAID.Y ;  /* 0x00000000000b79c3 */ /* 0x000f620000002600 */
[----:B--2---:R-:W-:-:S02]  /*79f0*/  UIADD3 UR8, UPT, UPT, UR10, -0x1, URZ ;  /* 0xffffffff0a087890 */ /* 0x004fc4000fffe0ff */
[----:B---3--:R-:W-:Y:S02]  /*7a00*/  UIMAD.WIDE.U32 UR4, UR7, UR18, URZ ;  /* 0x00000012070472a5 */ /* 0x008fe4000f8e00ff */
[----:B------:R-:W-:Y:S02]  /*7a10*/  UIADD3 UR9, UPT, UPT, -UR10, URZ, URZ ;  /* 0x000000ff0a097290 */ /* 0x000fe4000fffe1ff */
[----:B------:R-:W-:Y:S02]  /*7a20*/  UIMAD UR5, UR7, UR19, UR5 ;  /* 0x00000013070572a4 */ /* 0x000fe4000f8e0205 */
[----:B------:R-:W-:Y:S02]  /*7a30*/  USHF.R.S32.HI UR7, URZ, 0x1f, UR8 ;  /* 0x0000001fff077899 */ /* 0x000fe40008011408 */
[----:B----4-:R-:W-:Y:S01]  /*7a40*/  ULEA UR6, UR6, UR10, 0x7 ;  /* 0x0000000a06067291 */ /* 0x010fe2000f8e38ff */
[----:B-1----:R-:W-:Y:S01]  /*7a50*/  SHF.R.U32.HI R71, RZ, 0x5, R69 ;  /* 0x00000005ff477819 */ /* 0x002fe20000011645 */
[----:B------:R-:W-:-:S02]  /*7a60*/  USHF.R.S32.HI UR9, URZ, 0x1f, UR9 ;  /* 0x0000001fff097899 */ /* 0x000fc40008011409 */
[----:B-----5:R-:W-:Y:S01]  /*7a70*/  UIADD3 UR6, UPT, UPT, UR6, -UR12, URZ ;  /* 0x8000000c06067290 */ /* 0x020fe2000fffe0ff */
[----:B------:R-:W-:Y:S01]  /*7a80*/  LOP3.LUT R71, R71, 0x3, RZ, 0xc0, !PT ;  /* 0x0000000347477812 */ /* 0x000fe200078ec0ff */
[----:B------:R-:W-:Y:S02]  /*7a90*/  ULEA.HI UR7, UR7, UR8, URZ, 0x7 ;  /* 0x0000000807077291 */ /* 0x000fe4000f8f38ff */
[----:B------:R-:W-:Y:S02]  /*7aa0*/  USHF.R.S32.HI UR8, URZ, 0x1f, UR6 ;  /* 0x0000001fff087899 */ /* 0x000fe40008011406 */
[----:B------:R-:W-:Y:S02]  /*7ab0*/  ULEA.HI UR9, UR9, -UR10, URZ, 0x7 ;  /* 0x8000000a09097291 */ /* 0x000fe4000f8f38ff */
[----:B------:R-:W-:Y:S02]  /*7ac0*/  ULEA.HI UR6, UR8, UR6, URZ, 0x7 ;  /* 0x0000000608067291 */ /* 0x000fe4000f8f38ff */
[----:B------:R-:W-:-:S02]  /*7ad0*/  UISETP.GT.AND UP1, UPT, UR10, URZ, UPT ;  /* 0x000000ff0a00728c */ /* 0x000fc4000bf24270 */
[----:B------:R-:W-:Y:S02]  /*7ae0*/  USHF.R.S32.HI UR8, URZ, 0x7, UR9 ;  /* 0x00000007ff087899 */ /* 0x000fe40008011409 */
[----:B------:R-:W-:Y:S02]  /*7af0*/  USHF.R.S32.HI UR6, URZ, 0x7, UR6 ;  /* 0x00000007ff067899 */ /* 0x000fe40008011406 */
[----:B------:R-:W-:Y:S02]  /*7b00*/  ULEA.HI.SX32 UR7, UR7, 0x1, 0x19 ;  /* 0x0000000107077891 */ /* 0x000fe4000f8fcaff */
[----:B------:R-:W-:Y:S02]  /*7b10*/  UIADD3 UR8, UPT, UPT, -UR8, URZ, URZ ;  /* 0x000000ff08087290 */ /* 0x000fe4000fffe1ff */
[----:B------:R-:W-:Y:S02]  /*7b20*/  UISETP.LT.AND UP0, UPT, URZ, UR6, UPT ;  /* 0x00000006ff00728c */ /* 0x000fe4000bf01270 */
[----:B------:R-:W-:-:S02]  /*7b30*/  UIMAD.WIDE.U32 UR14, UR11, UR16, UR4 ;  /* 0x000000100b0e72a5 */ /* 0x000fc4000f8e0004 */
[----:B------:R-:W-:Y:S01]  /*7b40*/  USEL UR6, URZ, UR6, !UP0 ;  /* 0x00000006ff067287 */ /* 0x000fe2000c000000 */
[----:B------:R-:W-:Y:S01]  /*7b50*/  @!UP1 UMOV UR7, UR8 ;  /* 0x0000000800079c82 */ /* 0x000fe20008000000 */
[----:B------:R-:W-:Y:S02]  /*7b60*/  UIMAD UR17, UR11, UR17, UR15 ;  /* 0x000000110b1172a4 */ /* 0x000fe4000f8e020f */
[----:B------:R-:W-:-:S04]  /*7b70*/  UIADD3 UR4, UPT, UPT, UR7, -UR6, URZ ;  /* 0x8000000607047290 */ /* 0x000fc8000fffe0ff */
[----:B------:R-:W-:Y:S01]  /*7b80*/  UISETP.GE.AND UP0, UPT, UR4, 0x1, UPT ;  /* 0x000000010400788c */ /* 0x000fe2000bf06270 */
[----:B------:R-:W-:Y:S08]  /*7b90*/  BAR.SYNC.DEFER_BLOCKING 0x5, 0x1a0 ;  /* 0x0146800000007b1d */ /* 0x000ff00000010000 */
[----:B------:R-:W-:Y:S05]  /*7ba0*/  BRA.U !UP0, `(.L_x_67) ;  /* 0x00000005084c7547 */ /* 0x000fea000b800000 */
[----:B------:R-:W1:Y:S01]  /*7bb0*/  S2UR UR4, SR_CgaCtaId ;  /* 0x00000000000479c3 */ /* 0x000e620000008800 */
[C---:B------:R-:W-:Y:S01]  /*7bc0*/  IMAD.U32 R3, R69.reuse, 0x10000, RZ ;  /* 0x0001000045037824 */ /* 0x040fe200078e00ff */
[----:B------:R-:W-:Y:S01]  /*7bd0*/  UMOV UR5, 0x400 ;  /* 0x0000040000057882 */ /* 0x000fe20000000000 */
[----:B------:R-:W-:Y:S01]  /*7be0*/  IMAD.SHL.U32 R69, R69, 0x10, RZ ;  /* 0x0000001045457824 */ /* 0x000fe200078e00ff */
[----:B------:R-:W-:Y:S01]  /*7bf0*/  UIADD3 UR12, UPT, UPT, -UR7, UR6, URZ ;  /* 0x00000006070c7290 */ /* 0x000fe2000fffe1ff */
[----:B------:R-:W-:Y:S01]  /*7c00*/  IMAD.MOV.U32 R2, RZ, RZ, RZ ;  /* 0x000000ffff027224 */ /* 0x000fe200078e00ff */
[----:B------:R-:W-:Y:S01]  /*7c10*/  LOP3.LUT R3, R3, 0x600000, RZ, 0xc0, !PT ;  /* 0x0060000003037812 */ /* 0x000fe200078ec0ff */
[----:B------:R-:W2:Y:S01]  /*7c20*/  LDCU.64 UR18, c[0x0][0x468] ;  /* 0x00008d00ff1277ac */ /* 0x000ea20008000a00 */
[----:B------:R-:W-:Y:S02]  /*7c30*/  LOP3.LUT R69, R69, 0x7f0, RZ, 0xc0, !PT ;  /* 0x000007f045457812 */ /* 0x000fe400078ec0ff */
[C---:B------:R-:W-:Y:S01]  /*7c40*/  LOP3.LUT R70, R3.reuse, 0xc0, RZ, 0xfc, !PT ;  /* 0x000000c003467812 */ /* 0x040fe200078efcff */
[----:B------:R-:W-:Y:S01]  /*7c50*/  USHF.L.U32 UR8, UR6, 0xd, URZ ;  /* 0x0000000d06087899 */ /* 0x000fe200080006ff */
[----:B------:R-:W-:Y:S01]  /*7c60*/  LOP3.LUT R3, R3, 0xe0, RZ, 0xfc, !PT ;  /* 0x000000e003037812 */ /* 0x000fe200078efcff */
[----:B------:R-:W-:Y:S01]  /*7c70*/  UMOV UR9, URZ ;  /* 0x000000ff00097c82 */ /* 0x000fe20008000000 */
[----:B-1----:R-:W-:-:S04]  /*7c80*/  ULEA UR4, UR4, UR5, 0x18 ;  /* 0x0000000504047291 */ /* 0x002fc8000f8ec0ff */
[----:B------:R-:W-:Y:S02]  /*7c90*/  UIADD3 UR16, UPT, UPT, UR4, 0x1cc00, URZ ;  /* 0x0001cc0004107890 */ /* 0x000fe4000fffe0ff */
[----:B--2---:R-:W-:-:S10]  /*7ca0*/  VIADD R68, R69, UR4 ;  /* 0x0000000445447c36 */ /* 0x004fd40008000000 */
.L_x_71:
[----:B--2---:R-:W-:Y:S02]  /*7cb0*/  SHF.L.U32 R4, R2, 0x1f, RZ ;  /* 0x0000001f02047819 */ /* 0x004fe400000006ff */
[----:B------:R-:W-:Y:S02]  /*7cc0*/  R2UR UR5, R70 ;  /* 0x00000000460572ca */ /* 0x000fe400000e0000 */
[----:B-1----:R-:W1:Y:S02]  /*7cd0*/  SYNCS.PHASECHK.TRANS64.TRYWAIT P0, [UR4+0xb0], R4 ;  /* 0x0000b004ff0075a7 */ /* 0x002e640008001104 */
[----:B-1----:R-:W-:Y:S11]  /*7ce0*/  @!P0 BRA `(.L_x_68) ;  /* 0x0000001000e48947 */ /* 0x002ff60003800000 */
.L_x_137:
[----:B------:R-:W-:Y:S01]  /*7cf0*/  LDTM.x32 R36, tmem[UR5] ;  /* 0x00000005002479ee */ /* 0x000fe200082c0000 */
[----:B------:R-:W-:Y:S02]  /*7d00*/  ELECT P0, URZ, PT ;  /* 0x0000000000ff782f */ /* 0x000fe40003800000 */
[----:B------:R-:W-:Y:S01]  /*7d10*/  R2UR UR5, R3 ;  /* 0x00000000030572ca */ /* 0x000fe200000e0000 */
[----:B------:R-:W-:Y:S02]  /*7d20*/  UIADD3 UR10, UPT, UPT, UR9, 0x3, URZ ;  /* 0x00000003090a7890 */ /* 0x000fe4000fffe0ff */
[----:B------:R-:W-:Y:S02]  /*7d30*/  UIADD3 UR7, UP0, UPT, UR8, UR14, URZ ;  /* 0x0000000e08077290 */ /* 0x000fe4000ff1e0ff */
[----:B------:R-:W-:Y:S02]  /*7d40*/  ULEA.HI UR6, UR10, UR10, URZ, 0x1 ;  /* 0x0000000a0a067291 */ /* 0x000fe4000f8f08ff */
[----:B------:R-:W-:-:S02]  /*7d50*/  ULEA.HI.X.SX32 UR13, UR8, UR17, 0x1, UP0 ;  /* 0x00000011080d7291 */ /* 0x000fc400080f0eff */
[----:B------:R-:W-:Y:S02]  /*7d60*/  ULOP3.LUT UR11, UR6, 0xfffffffe, URZ, 0xc0, !UPT ;  /* 0xfffffffe060b7892 */ /* 0x000fe4000f8ec0ff */
[----:B------:R-:W-:Y:S01]  /*7d70*/  ULEA UR6, UP0, UR7, UR18, 0x2 ;  /* 0x0000001207067291 */ /* 0x000fe2000f8010ff */
[----:B-1----:R-:W-:Y:S01]  /*7d80*/  @P0 IMAD.MOV.U32 R0, RZ, RZ, 0x1 ;  /* 0x00000001ff000424 */ /* 0x002fe200078e00ff */
[----:B------:R-:W1:Y:S01]  /*7d90*/  LDTM.x32 R4, tmem[UR5] ;  /* 0x00000005000479ee */ /* 0x000e6200082c0000 */
[----:B------:R-:W-:Y:S01]  /*7da0*/  NOP ;  /* 0x0000000000007918 */ /* 0x000fe20000000000 */
[----:B-1----:R-:W-:Y:S01]  /*7db0*/  NOP ;  /* 0x0000000000007918 */ /* 0x002fe20000000000 */
[----:B------:R1:W-:Y:S01]  /*7dc0*/  @P0 SYNCS.ARRIVE.TRANS64.ART0 RZ, [UR4+0xb8], R0 ;  /* 0x0000b800ffff09a7 */ /* 0x0003e20008500004 */
[----:B------:R1:W-:Y:S01]  /*7dd0*/  STS.128 [R69+UR4+0x1cc00], R36 ;  /* 0x01cc002445007988 */ /* 0x0003e20008000c04 */
[----:B------:R-:W-:Y:S01]  /*7de0*/  ISETP.NE.AND P0, PT, R71, RZ, PT ;  /* 0x000000ff4700720c */ /* 0x000fe20003f05270 */
[----:B------:R-:W-:-:S02]  /*7df0*/  UIADD3 UR5, UPT, UPT, UR10, -UR11, URZ ;  /* 0x8000000b0a057290 */ /* 0x000fc4000fffe0ff */
[----:B------:R1:W-:Y:S01]  /*7e00*/  STS.128 [R69+UR4+0x1d400], R40 ;  /* 0x01d4002845007988 */ /* 0x0003e20008000c04 */
[----:B------:R-:W-:-:S03]  /*7e10*/  ULEA.HI.X UR7, UR7, UR19, UR13, 0x2, UP0 ;  /* 0x0000001307077291 */ /* 0x000fc600080f140d */
[----:B------:R1:W-:Y:S01]  /*7e20*/  STS.128 [R69+UR4+0x1dc00], R44 ;  /* 0x01dc002c45007988 */ /* 0x0003e20008000c04 */
[----:B------:R-:W-:-:S03]  /*7e30*/  IMAD.U32 R73, RZ, RZ, UR5 ;  /* 0x00000005ff497e24 */ /* 0x000fc6000f8e00ff */
[----:B------:R1:W-:Y:S01]  /*7e40*/  STS.128 [R69+UR4+0x1e400], R48 ;  /* 0x01e4003045007988 */ /* 0x0003e20008000c04 */
[----:B------:R-:W-:-:S03]  /*7e50*/  IMAD R73, R73, 0x4000, R68 ;  /* 0x0000400049497824 */ /* 0x000fc600078e0244 */
[----:B------:R1:W-:Y:S04]  /*7e60*/  STS.128 [R69+UR4+0x1ec00], R52 ;  /* 0x01ec003445007988 */ /* 0x0003e80008000c04 */
[----:B------:R1:W-:Y:S04]  /*7e70*/  STS.128 [R69+UR4+0x1f400], R56 ;  /* 0x01f4003845007988 */ /* 0x0003e80008000c04 */
[----:B------:R1:W-:Y:S04]  /*7e80*/  STS.128 [R69+UR4+0x1fc00], R60 ;  /* 0x01fc003c45007988 */ /* 0x0003e80008000c04 */
[----:B------:R1:W-:Y:S01]  /*7e90*/  STS.128 [R69+UR4+0x20400], R64 ;  /* 0x0204004045007988 */ /* 0x0003e20008000c04 */
[----:B------:R2:W-:Y:S06]  /*7ea0*/  MEMBAR.ALL.CTA ;  /* 0x0000000000007992 */ /* 0x0005ec0000008000 */
[----:B--2---:R-:W2:Y:S02]  /*7eb0*/  FENCE.VIEW.ASYNC.S ;  /* 0x00000000000073c6 */ /* 0x004ea40000000000 */
[----:B--2---:R-:W-:Y:S06]  /*7ec0*/  BAR.SYNC.DEFER_BLOCKING 0x4, 0x80 ;  /* 0x0102000000007b1d */ /* 0x004fec0000010000 */
[----:B------:R-:W-:Y:S05]  /*7ed0*/  @P0 BRA `(.L_x_69) ;  /* 0x0000000000100947 */ /* 0x000fea0003800000 */
[----:B------:R-:W-:Y:S02]  /*7ee0*/  UMOV UR10, 0x400 ;  /* 0x00000400000a7882 */ /* 0x000fe40000000000 */
[----:B------:R2:W-:Y:S01]  /*7ef0*/  UBLKRED.G.S.ADD.F32.RN [UR6], [UR16], UR10 ;  /* 0x00000006100073bb */ /* 0x0005e200080a040a */
[----:B------:R0:W-:Y:S01]  /*7f00*/  UTMACMDFLUSH ;  /* 0x00000000000079b7 */ /* 0x0001e20000000000 */
[----:B--2---:R-:W-:-:S04]  /*7f10*/  DEPBAR.LE SB0, 0x1 ;  /* 0x000080400000791a */ /* 0x004fc80000000000 */
.L_x_69:
[----:B------:R-:W-:Y:S01]  /*7f20*/  BAR.SYNC.DEFER_BLOCKING 0x4, 0x80 ;  /* 0x0102000000007b1d */ /* 0x000fe20000010000 */
[----:B------:R-:W-:-:S04]  /*7f30*/  UIADD3 UR12, UPT, UPT, UR12, 0x1, URZ ;  /* 0x000000010c0c7890 */ /* 0x000fc8000fffe0ff */
[----:B------:R-:W-:Y:S01]  /*7f40*/  UISETP.NE.AND UP0, UPT, UR12, URZ, UPT ;  /* 0x000000ff0c00728c */ /* 0x000fe2000bf05270 */
[----:B------:R2:W-:Y:S04]  /*7f50*/  STS.128 [R73+0x1cc00], R4 ;  /* 0x01cc000449007388 */ /* 0x0005e80000000c00 */
[----:B------:R2:W-:Y:S04]  /*7f60*/  STS.128 [R73+0x1d400], R8 ;  /* 0x01d4000849007388 */ /* 0x0005e80000000c00 */
[----:B------:R2:W-:Y:S04]  /*7f70*/  STS.128 [R73+0x1dc00], R12 ;  /* 0x01dc000c49007388 */ /* 0x0005e80000000c00 */
[----:B------:R2:W-:Y:S04]  /*7f80*/  STS.128 [R73+0x1e400], R16 ;  /* 0x01e4001049007388 */ /* 0x0005e80000000c00 */
[----:B------:R2:W-:Y:S04]  /*7f90*/  STS.128 [R73+0x1ec00], R20 ;  /* 0x01ec001449007388 */ /* 0x0005e80000000c00 */
[----:B------:R2:W-:Y:S04]  /*7fa0*/  STS.128 [R73+0x1f400], R24 ;  /* 0x01f4001849007388 */ /* 0x0005e80000000c00 */
[----:B------:R2:W-:Y:S04]  /*7fb0*/  STS.128 [R73+0x1fc00], R28 ;  /* 0x01fc001c49007388 */ /* 0x0005e80000000c00 */
[----:B------:R2:W-:Y:S01]  /*7fc0*/  STS.128 [R73+0x20400], R32 ;  /* 0x0204002049007388 */ /* 0x0005e20000000c00 */
[----:B------:R3:W-:Y:S06]  /*7fd0*/  MEMBAR.ALL.CTA ;  /* 0x0000000000007992 */ /* 0x0007ec0000008000 */
[----:B---3--:R-:W3:Y:S02]  /*7fe0*/  FENCE.VIEW.ASYNC.S ;  /* 0x00000000000073c6 */ /* 0x008ee40000000000 */
[----:B---3--:R-:W-:Y:S06]  /*7ff0*/  BAR.SYNC.DEFER_BLOCKING 0x4, 0x80 ;  /* 0x0102000000007b1d */ /* 0x008fec0000010000 */
[----:B------:R-:W-:Y:S05]  /*8000*/  @P0 BRA `(.L_x_70) ;  /* 0x0000000000200947 */ /* 0x000fea0003800000 */
[----:B------:R-:W-:Y:S02]  /*8010*/  ULEA UR5, UR5, UR4, 0xe ;  /* 0x0000000405057291 */ /* 0x000fe4000f8e70ff */
[----:B------:R-:W-:Y:S02]  /*8020*/  UIADD3 UR6, UP1, UPT, UR6, 0x4000, URZ ;  /* 0x0000400006067890 */ /* 0x000fe4000ff3e0ff */
[----:B------:R-:W-:Y:S02]  /*8030*/  UIADD3 UR5, UPT, UPT, UR5, 0x1cc00, URZ ;  /* 0x0001cc0005057890 */ /* 0x000fe4000fffe0ff */
[----:B------:R-:W-:Y:S01]  /*8040*/  UIADD3.X UR7, UPT, UPT, URZ, UR7, URZ, UP1, !UPT ;  /* 0x00000007ff077290 */ /* 0x000fe20008ffe4ff */
[----:B------:R-:W-:-:S08]  /*8050*/  UMOV UR10, 0x400 ;  /* 0x00000400000a7882 */ /* 0x000fd00000000000 */
[----:B------:R3:W-:Y:S01]  /*8060*/  UBLKRED.G.S.ADD.F32.RN [UR6], [UR5], UR10 ;  /* 0x00000006050073bb */ /* 0x0007e200080a040a */
[----:B------:R0:W-:Y:S01]  /*8070*/  UTMACMDFLUSH ;  /* 0x00000000000079b7 */ /* 0x0001e20000000000 */
[----:B---3--:R-:W-:-:S04]  /*8080*/  DEPBAR.LE SB0, 0x1 ;  /* 0x000080400000791a */ /* 0x008fc80000000000 */
.L_x_70:
[----:B------:R-:W-:Y:S01]  /*8090*/  BAR.SYNC.DEFER_BLOCKING 0x4, 0x80 ;  /* 0x0102000000007b1d */ /* 0x000fe20000010000 */
[----:B------:R-:W-:Y:S01]  /*80a0*/  LOP3.LUT R2, R2, 0x1, RZ, 0x3c, !PT ;  /* 0x0000000102027812 */ /* 0x000fe200078e3cff */
[----:B------:R-:W-:Y:S02]  /*80b0*/  UIADD3 UR9, UPT, UPT, UR9, 0x2, URZ ;  /* 0x0000000209097890 */ /* 0x000fe4000fffe0ff */
[----:B------:R-:W-:Y:S02]  /*80c0*/  UIADD3 UR8, UPT, UPT, UR8, 0x2000, URZ ;  /* 0x0000200008087890 */ /* 0x000fe4000fffe0ff */
[----:B------:R-:W-:Y:S10]  /*80d0*/  BRA.U UP0, `(.L_x_71) ;  /* 0xfffffff900f47547 */ /* 0x000ff4000b83ffff */
.L_x_67:
[----:B------:R-:W-:-:S13]  /*80e0*/  ISETP.NE.AND P0, PT, R71, RZ, PT ;  /* 0x000000ff4700720c */ /* 0x000fda0003f05270 */
[----:B------:R-:W-:Y:S05]  /*80f0*/  @P0 BRA `(.L_x_72) ;  /* 0x0000000000040947 */ /* 0x000fea0003800000 */
[----:B------:R-:W-:-:S04]  /*8100*/  DEPBAR.LE SB0, 0x0 ;  /* 0x000080000000791a */ /* 0x000fc80000000000 */
.L_x_72:
[----:B------:R-:W-:Y:S06]  /*8110*/  BAR.SYNC.DEFER_BLOCKING 0x4, 0x80 ;  /* 0x0102000000007b1d */ /* 0x000fec0000010000 */
[----:B------:R-:W-:-:S04]  /*8120*/  DEPBAR.LE SB0, 0x0 ;  /* 0x000080000000791a */ /* 0x000fc80000000000 */
[----:B------:R-:W-:Y:S06]  /*8130*/  BAR.ARV 0x5, 0x1a0 ;  /* 0x0146800000007b1d */ /* 0x000fec0000002000 */
[----:B------:R-:W-:Y:S05]  /*8140*/  EXIT ;  /* 0x000000000000794d */ /* 0x000fea0003800000 */
.L_x_14:
[----:B------:R-:W-:Y:S02]  /*8150*/  MOV R3, UR33 ;  /* 0x0000002100037c02 */ /* 0x000fe40008000f00 */
[----:B------:R-:W-:Y:S02]  /*8160*/  MOV R6, 0x80000000 ;  /* 0x8000000000067802 */ /* 0x000fe40000000f00 */
[----:B------:R-:W-:-:S07]  /*8170*/  MOV R7, 0x80000000 ;  /* 0x8000000000077802 */ /* 0x000fce0000000f00 */
.L_x_73:
[----:B-1----:R1:W2:Y:S02]  /*8180*/  SYNCS.PHASECHK.TRANS64.TRYWAIT P0, [R3+URZ+0x10], R7 ;  /* 0x00001007030075a7 */ /* 0x0022a400080011ff */
[----:B--2---:R-:W-:Y:S05]  /*8190*/  @!P0 NANOSLEEP.SYNCS 0x989680 ;  /* 0x009896800000895d */ /* 0x004fea0003900000 */
[----:B------:R-:W2:Y:S02]  /*81a0*/  @!P0 SYNCS.PHASECHK.TRANS64 P0, [R3+URZ+0x10], R7 ;  /* 0x00001007030085a7 */ /* 0x000ea400080010ff */
[----:B--2---:R-:W-:Y:S05]  /*81b0*/  @!P0 BRA `(.L_x_73) ;  /* 0xfffffffc00f08947 */ /* 0x004fea000383ffff */
[----:B------:R-:W-:Y:S05]  /*81c0*/  BRA `(.L_x_74) ;  /* 0xffffff8800b47947 */ /* 0x000fea000383ffff */
.L_x_15:
[----:B------:R-:W-:Y:S01]  /*81d0*/  HFMA2 R6, -RZ, RZ, -0.0 , 0 ;  /* 0x80000000ff067431 */ /* 0x000fe200000001ff */
[----:B------:R-:W-:Y:S02]  /*81e0*/  MOV R3, UR33 ;  /* 0x0000002100037c02 */ /* 0x000fe40008000f00 */
[----:B------:R-:W-:-:S07]  /*81f0*/  MOV R7, 0x80000000 ;  /* 0x8000000000077802 */ /* 0x000fce0000000f00 */
.L_x_75:
[----:B-1----:R1:W2:Y:S02]  /*8200*/  SYNCS.PHASECHK.TRANS64.TRYWAIT P0, [R3+URZ+0x40], R7 ;  /* 0x00004007030075a7 */ /* 0x0022a400080011ff */
[----:B--2---:R-:W-:Y:S05]  /*8210*/  @!P0 NANOSLEEP.SYNCS 0x989680 ;  /* 0x009896800000895d */ /* 0x004fea0003900000 */
[----:B------:R-:W2:Y:S02]  /*8220*/  @!P0 SYNCS.PHASECHK.TRANS64 P0, [R3+URZ+0x40], R7 ;  /* 0x00004007030085a7 */ /* 0x000ea400080010ff */
[----:B--2---:R-:W-:Y:S05]  /*8230*/  @!P0 BRA `(.L_x_75) ;  /* 0xfffffffc00f08947 */ /* 0x004fea000383ffff */
[----:B------:R-:W-:Y:S05]  /*8240*/  BRA `(.L_x_76) ;  /* 0xffffff8c00087947 */ /* 0x000fea000383ffff */
.L_x_16:
[----:B------:R-:W-:Y:S01]  /*8250*/  HFMA2 R6, -RZ, RZ, -0.0 , 0 ;  /* 0x80000000ff067431 */ /* 0x000fe200000001ff */
[----:B------:R-:W-:Y:S02]  /*8260*/  MOV R3, UR33 ;  /* 0x0000002100037c02 */ /* 0x000fe40008000f00 */
[----:B------:R-:W-:-:S07]  /*8270*/  MOV R7, 0x80000000 ;  /* 0x8000000000077802 */ /* 0x000fce0000000f00 */
.L_x_77:
[----:B-1----:R1:W2:Y:S02]  /*8280*/  SYNCS.PHASECHK.TRANS64.TRYWAIT P0, [R3+URZ+0x28], R7 ;  /* 0x00002807030075a7 */ /* 0x0022a400080011ff */
[----:B--2---:R-:W-:Y:S05]  /*8290*/  @!P0 NANOSLEEP.SYNCS 0x989680 ;  /* 0x009896800000895d */ /* 0x004fea0003900000 */
[----:B------:R-:W2:Y:S02]  /*82a0*/  @!P0 SYNCS.PHASECHK.TRANS64 P0, [R3+URZ+0x28], R7 ;  /* 0x00002807030085a7 */ /* 0x000ea400080010ff */
[----:B--2---:R-:W-:Y:S05]  /*82b0*/  @!P0 BRA `(.L_x_77) ;  /* 0xfffffffc00f08947 */ /* 0x004fea000383ffff */
[----:B------:R-:W-:Y:S05]  /*82c0*/  BRA `(.L_x_78) ;  /* 0xffffff8c002c7947 */ /* 0x000fea000383ffff */
.L_x_17:
[----:B------:R-:W-:Y:S01]  /*82d0*/  HFMA2 R4, -RZ, RZ, -0.0 , 0 ;  /* 0x80000000ff047431 */ /* 0x000fe200000001ff */
[----:B------:R-:W-:Y:S02]  /*82e0*/  MOV R3, UR33 ;  /* 0x0000002100037c02 */ /* 0x000fe40008000f00 */
[----:B------:R-:W-:-:S07]  /*82f0*/  MOV R5, 0x80000000 ;  /* 0x8000000000057802 */ /* 0x000fce0000000f00 */
.L_x_79:
[----:B-1----:R1:W2:Y:S02]  /*8300*/  SYNCS.PHASECHK.TRANS64.TRYWAIT P0, [R3+URZ+0x58], R5 ;  /* 0x00005805030075a7 */ /* 0x0022a400080011ff */
[----:B--2---:R-:W-:Y:S05]  /*8310*/  @!P0 NANOSLEEP.SYNCS 0x989680 ;  /* 0x009896800000895d */ /* 0x004fea0003900000 */
[----:B------:R-:W2:Y:S02]  /*8320*/  @!P0 SYNCS.PHASECHK.TRANS64 P0, [R3+URZ+0x58], R5 ;  /* 0x00005805030085a7 */ /* 0x000ea400080010ff */
[----:B--2---:R-:W-:Y:S05]  /*8330*/  @!P0 BRA `(.L_x_79) ;  /* 0xfffffffc00f08947 */ /* 0x004fea000383ffff */
[----:B------:R-:W-:Y:S05]  /*8340*/  BRA `(.L_x_80) ;  /* 0xffffff8c00907947 */ /* 0x000fea000383ffff */
.L_x_19:
[----:B------:R-:W-:Y:S02]  /*8350*/  MOV R3, UR17 ;  /* 0x0000001100037c02 */ /* 0x000fe40008000f00 */
[-C--:B------:R-:W-:Y:S02]  /*8360*/  MOV R8, R5.reuse ;  /* 0x0000000500087202 */ /* 0x080fe40000000f00 */
[----:B------:R-:W-:-:S07]  /*8370*/  MOV R9, R5 ;  /* 0x0000000500097202 */ /* 0x000fce0000000f00 */
.L_x_81:
[----:B-1----:R1:W2:Y:S02]  /*8380*/  SYNCS.PHASECHK.TRANS64.TRYWAIT P0, [R3+URZ+0x10], R9 ;  /* 0x00001009030075a7 */ /* 0x0022a400080011ff */
[----:B--2---:R-:W-:Y:S05]  /*8390*/  @!P0 NANOSLEEP.SYNCS 0x989680 ;  /* 0x009896800000895d */ /* 0x004fea0003900000 */
[----:B------:R-:W2:Y:S02]  /*83a0*/  @!P0 SYNCS.PHASECHK.TRANS64 P0, [R3+URZ+0x10], R9 ;  /* 0x00001009030085a7 */ /* 0x000ea400080010ff */
[----:B--2---:R-:W-:Y:S05]  /*83b0*/  @!P0 BRA `(.L_x_81) ;  /* 0xfffffffc00f08947 */ /* 0x004fea000383ffff */
[----:B------:R-:W-:Y:S05]  /*83c0*/  BRA `(.L_x_82) ;  /* 0xffffff9000387947 */ /* 0x000fea000383ffff */
.L_x_20:
[----:B------:R-:W-:Y:S02]  /*83d0*/  MOV R3, UR17 ;  /* 0x0000001100037c02 */ /* 0x000fe40008000f00 */
[-C--:B------:R-:W-:Y:S02]  /*83e0*/  MOV R8, R5.reuse ;  /* 0x0000000500087202 */ /* 0x080fe40000000f00 */
[----:B------:R-:W-:-:S07]  /*83f0*/  MOV R9, R5 ;  /* 0x0000000500097202 */ /* 0x000fce0000000f00 */
.L_x_83:
[----:B-1----:R1:W2:Y:S02]  /*8400*/  SYNCS.PHASECHK.TRANS64.TRYWAIT P0, [R3+URZ+0x40], R9 ;  /* 0x00004009030075a7 */ /* 0x0022a400080011ff */
[----:B--2---:R-:W-:Y:S05]  /*8410*/  @!P0 NANOSLEEP.SYNCS 0x989680 ;  /* 0x009896800000895d */ /* 0x004fea0003900000 */
[----:B------:R-:W2:Y:S02]  /*8420*/  @!P0 SYNCS.PHASECHK.TRANS64 P0, [R3+URZ+0x40], R9 ;  /* 0x00004009030085a7 */ /* 0x000ea400080010ff */
[----:B--2---:R-:W-:Y:S05]  /*8430*/  @!P0 BRA `(.L_x_83) ;  /* 0xfffffffc00f08947 */ /* 0x004fea000383ffff */
[----:B------:R-:W-:Y:S05]  /*8440*/  BRA `(.L_x_84) ;  /* 0xffffff90003c7947 */ /* 0x000fea000383ffff */
.L_x_21:
[----:B------:R-:W-:Y:S02]  /*8450*/  MOV R3, UR33 ;  /* 0x0000002100037c02 */ /* 0x000fe40008000f00 */
[-C--:B------:R-:W-:Y:S02]  /*8460*/  MOV R8, R5.reuse ;  /* 0x0000000500087202 */ /* 0x080fe40000000f00 */
[----:B------:R-:W-:-:S07]  /*8470*/  MOV R9, R5 ;  /* 0x0000000500097202 */ /* 0x000fce0000000f00 */
.L_x_85:
[----:B-1----:R1:W2:Y:S02]  /*8480*/  SYNCS.PHASECHK.TRANS64.TRYWAIT P0, [R3+URZ+0x28], R9 ;  /* 0x00002809030075a7 */ /* 0x0022a400080011ff */
[----:B--2---:R-:W-:Y:S05]  /*8490*/  @!P0 NANOSLEEP.SYNCS 0x989680 ;  /* 0x009896800000895d */ /* 0x004fea0003900000 */
[----:B------:R-:W2:Y:S02]  /*84a0*/  @!P0 SYNCS.PHASECHK.TRANS64 P0, [R3+URZ+0x28], R9 ;  /* 0x00002809030085a7 */ /* 0x000ea400080010ff */
[----:B--2---:R-:W-:Y:S05]  /*84b0*/  @!P0 BRA `(.L_x_85) ;  /* 0xfffffffc00f08947 */ /* 0x004fea000383ffff */
[----:B------:R-:W-:Y:S05]  /*84c0*/  BRA `(.L_x_86) ;  /* 0xffffff90005c7947 */ /* 0x000fea000383ffff */
.L_x_22:
[----:B------:R-:W-:Y:S02]  /*84d0*/  MOV R3, UR33 ;  /* 0x0000002100037c02 */ /* 0x000fe40008000f00 */
[-C--:B------:R-:W-:Y:S02]  /*84e0*/  MOV R8, R5.reuse ;  /* 0x0000000500087202 */ /* 0x080fe40000000f00 */
[----:B------:R-:W-:-:S07]  /*84f0*/  MOV R9, R5 ;  /* 0x0000000500097202 */ /* 0x000fce0000000f00 */
.L_x_87:
[----:B-1----:R1:W2:Y:S02]  /*8500*/  SYNCS.PHASECHK.TRANS64.TRYWAIT P0, [R3+URZ+0x58], R9 ;  /* 0x00005809030075a7 */ /* 0x0022a400080011ff */
[----:B--2---:R-:W-:Y:S05]  /*8510*/  @!P0 NANOSLEEP.SYNCS 0x989680 ;  /* 0x009896800000895d */ /* 0x004fea0003900000 */
[----:B------:R-:W2:Y:S02]  /*8520*/  @!P0 SYNCS.PHASECHK.TRANS64 P0, [R3+URZ+0x58], R9 ;  /* 0x00005809030085a7 */ /* 0x000ea400080010ff */
[----:B--2---:R-:W-:Y:S05]  /*8530*/  @!P0 BRA `(.L_x_87) ;  /* 0xfffffffc00f08947 */ /* 0x004fea000383ffff */
[----:B------:R-:W-:Y:S05]  /*8540*/  BRA `(.L_x_88) ;  /* 0xffffff90007c7947 */ /* 0x000fea000383ffff */
.L_x_24:
[----:B------:R-:W-:-:S07]  /*8550*/  MOV R9, R8 ;  /* 0x0000000800097202 */ /* 0x000fce0000000f00 */
.L_x_89:
[----:B-1----:R1:W2:Y:S02]  /*8560*/  SYNCS.PHASECHK.TRANS64.TRYWAIT P0, [R4+URZ+0x10], R9 ;  /* 0x00001009040075a7 */ /* 0x0022a400080011ff */
[----:B--2---:R-:W-:Y:S05]  /*8570*/  @!P0 NANOSLEEP.SYNCS 0x989680 ;  /* 0x009896800000895d */ /* 0x004fea0003900000 */
[----:B------:R-:W2:Y:S02]  /*8580*/  @!P0 SYNCS.PHASECHK.TRANS64 P0, [R4+URZ+0x10], R9 ;  /* 0x00001009040085a7 */ /* 0x000ea400080010ff */
[----:B--2---:R-:W-:Y:S05]  /*8590*/  @!P0 BRA `(.L_x_89) ;  /* 0xfffffffc00f08947 */ /* 0x004fea000383ffff */
[----:B------:R-:W-:Y:S05]  /*85a0*/  BRA `(.L_x_90) ;  /* 0xffffff9000b47947 */ /* 0x000fea000383ffff */
.L_x_25:
[----:B-1----:R-:W-:-:S07]  /*85b0*/  MOV R9, R8 ;  /* 0x0000000800097202 */ /* 0x002fce0000000f00 */
.L_x_91:
[----:B-1----:R1:W2:Y:S02]  /*85c0*/  SYNCS.PHASECHK.TRANS64.TRYWAIT P0, [R4+URZ+0x40], R9 ;  /* 0x00004009040075a7 */ /* 0x0022a400080011ff */
[----:B--2---:R-:W-:Y:S05]  /*85d0*/  @!P0 NANOSLEEP.SYNCS 0x989680 ;  /* 0x009896800000895d */ /* 0x004fea0003900000 */
[----:B------:R-:W2:Y:S02]  /*85e0*/  @!P0 SYNCS.PHASECHK.TRANS64 P0, [R4+URZ+0x40], R9 ;  /* 0x00004009040085a7 */ /* 0x000ea400080010ff */
[----:B--2---:R-:W-:Y:S05]  /*85f0*/  @!P0 BRA `(.L_x_91) ;  /* 0xfffffffc00f08947 */ /* 0x004fea000383ffff */
[----:B------:R-:W-:Y:S05]  /*8600*/  BRA `(.L_x_92) ;  /* 0xffffff9000b07947 */ /* 0x000fea000383ffff */
.L_x_26:
[----:B------:R-:W-:Y:S02]  /*8610*/  MOV R3, UR33 ;  /* 0x0000002100037c02 */ /* 0x000fe40008000f00 */
[----:B------:R-:W-:-:S07]  /*8620*/  MOV R7, R6 ;  /* 0x0000000600077202 */ /* 0x000fce0000000f00 */
.L_x_93:
[----:B--2---:R2:W3:Y:S02]  /*8630*/  SYNCS.PHASECHK.TRANS64.TRYWAIT P0, [R3+URZ+0x28], R7 ;  /* 0x00002807030075a7 */ /* 0x0044e400080011ff */
[----:B---3--:R-:W-:Y:S05]  /*8640*/  @!P0 NANOSLEEP.SYNCS 0x989680 ;  /* 0x009896800000895d */ /* 0x008fea0003900000 */
[----:B------:R-:W3:Y:S02]  /*8650*/  @!P0 SYNCS.PHASECHK.TRANS64 P0, [R3+URZ+0x28], R7 ;  /* 0x00002807030085a7 */ /* 0x000ee400080010ff */
[----:B---3--:R-:W-:Y:S05]  /*8660*/  @!P0 BRA `(.L_x_93) ;  /* 0xfffffffc00f08947 */ /* 0x008fea000383ffff */
[----:B------:R-:W-:Y:S05]  /*8670*/  BRA `(.L_x_94) ;  /* 0xffffff9000ac7947 */ /* 0x000fea000383ffff */
.L_x_27:
[----:B------:R-:W-:Y:S02]  /*8680*/  MOV R3, UR33 ;  /* 0x0000002100037c02 */ /* 0x000fe40008000f00 */
[----:B------:R-:W-:-:S07]  /*8690*/  MOV R7, R6 ;  /* 0x0000000600077202 */ /* 0x000fce0000000f00 */
.L_x_95:
[----:B--2---:R2:W3:Y:S02]  /*86a0*/  SYNCS.PHASECHK.TRANS64.TRYWAIT P0, [R3+URZ+0x58], R7 ;  /* 0x00005807030075a7 */ /* 0x0044e400080011ff */
[----:B---3--:R-:W-:Y:S05]  /*86b0*/  @!P0 NANOSLEEP.SYNCS 0x989680 ;  /* 0x009896800000895d */ /* 0x008fea0003900000 */
[----:B------:R-:W3:Y:S02]  /*86c0*/  @!P0 SYNCS.PHASECHK.TRANS64 P0, [R3+URZ+0x58], R7 ;  /* 0x00005807030085a7 */ /* 0x000ee400080010ff */
[----:B---3--:R-:W-:Y:S05]  /*86d0*/  @!P0 BRA `(.L_x_95) ;  /* 0xfffffffc00f08947 */ /* 0x008fea000383ffff */
[----:B------:R-:W-:Y:S05]  /*86e0*/  BRA `(.L_x_96) ;  /* 0xffffff9000a47947 */ /* 0x000fea000383ffff */
.L_x_32:
[----:B-1----:R-:W-:-:S04]  /*86f0*/  MOV R3, UR16 ;  /* 0x0000001000037c02 */ /* 0x002fc80008000f00 */
[----:B------:R1:W2:Y:S03]  /*8700*/  SYNCS.PHASECHK.TRANS64.TRYWAIT P0, [R3+URZ], RZ ;  /* 0x000000ff030075a7 */ /* 0x0002a600080011ff */
[----:B--2---:R-:W-:Y:S05]  /*8710*/  @!P0 NANOSLEEP.SYNCS 0x989680 ;  /* 0x009896800000895d */ /* 0x004fea0003900000 */
[----:B------:R-:W2:Y:S02]  /*8720*/  @!P0 SYNCS.PHASECHK.TRANS64 P0, [R3+URZ], RZ ;  /* 0x000000ff030085a7 */ /* 0x000ea400080010ff */
[----:B--2---:R-:W-:Y:S05]  /*8730*/  @!P0 BRA `(.L_x_32) ;  /* 0xfffffffc00ec8947 */ /* 0x004fea000383ffff */
[----:B------:R-:W-:Y:S05]  /*8740*/  BRA `(.L_x_97) ;  /* 0xffffff9800587947 */ /* 0x000fea000383ffff */
.L_x_33:
[----:B------:R-:W-:Y:S01]  /*8750*/  HFMA2 R6, -RZ, RZ, -0.0 , 0 ;  /* 0x80000000ff067431 */ /* 0x000fe200000001ff */
[----:B-1----:R-:W-:Y:S02]  /*8760*/  MOV R3, UR16 ;  /* 0x0000001000037c02 */ /* 0x002fe40008000f00 */
[----:B------:R-:W-:-:S07]  /*8770*/  MOV R7, 0x80000000 ;  /* 0x8000000000077802 */ /* 0x000fce0000000f00 */
.L_x_98:
[----:B-1----:R1:W2:Y:S02]  /*8780*/  SYNCS.PHASECHK.TRANS64.TRYWAIT P0, [R3+URZ+0x68], R7 ;  /* 0x00006807030075a7 */ /* 0x0022a400080011ff */
[----:B--2---:R-:W-:Y:S05]  /*8790*/  @!P0 NANOSLEEP.SYNCS 0x989680 ;  /* 0x009896800000895d */ /* 0x004fea0003900000 */
[----:B------:R-:W2:Y:S02]  /*87a0*/  @!P0 SYNCS.PHASECHK.TRANS64 P0, [R3+URZ+0x68], R7 ;  /* 0x00006807030085a7 */ /* 0x000ea400080010ff */
[----:B--2---:R-:W-:Y:S05]  /*87b0*/  @!P0 BRA `(.L_x_98) ;  /* 0xfffffffc00f08947 */ /* 0x004fea000383ffff */
[----:B------:R-:W-:Y:S05]  /*87c0*/  BRA `(.L_x_99) ;  /* 0xffffff9800407947 */ /* 0x000fea000383ffff */
.L_x_34:
[----:B------:R-:W-:-:S07]  /*87d0*/  MOV R3, UR16 ;  /* 0x0000001000037c02 */ /* 0x000fce0008000f00 */
.L_x_100:
[----:B-1----:R1:W2:Y:S02]  /*87e0*/  SYNCS.PHASECHK.TRANS64.TRYWAIT P0, [R3+URZ+0x20], RZ ;  /* 0x000020ff030075a7 */ /* 0x0022a400080011ff */
[----:B--2---:R-:W-:Y:S05]  /*87f0*/  @!P0 NANOSLEEP.SYNCS 0x989680 ;  /* 0x009896800000895d */ /* 0x004fea0003900000 */
[----:B------:R-:W2:Y:S02]  /*8800*/  @!P0 SYNCS.PHASECHK.TRANS64 P0, [R3+URZ+0x20], RZ ;  /* 0x000020ff030085a7 */ /* 0x000ea400080010ff */
[----:B--2---:R-:W-:Y:S05]  /*8810*/  @!P0 BRA `(.L_x_100) ;  /* 0xfffffffc00f08947 */ /* 0x004fea000383ffff */
[----:B------:R-:W-:Y:S05]  /*8820*/  BRA `(.L_x_101) ;  /* 0xffffff9800cc7947 */ /* 0x000fea000383ffff */
.L_x_35:
[----:B------:R-:W-:Y:S01]  /*8830*/  HFMA2 R6, -RZ, RZ, -0.0 , 0 ;  /* 0x80000000ff067431 */ /* 0x000fe200000001ff */
[----:B-1----:R-:W-:Y:S02]  /*8840*/  MOV R3, UR16 ;  /* 0x0000001000037c02 */ /* 0x002fe40008000f00 */
[----:B------:R-:W-:-:S07]  /*8850*/  MOV R7, 0x80000000 ;  /* 0x8000000000077802 */ /* 0x000fce0000000f00 */
.L_x_102:
[----:B-1----:R1:W2:Y:S02]  /*8860*/  SYNCS.PHASECHK.TRANS64.TRYWAIT P0, [R3+URZ+0x78], R7 ;  /* 0x00007807030075a7 */ /* 0x0022a400080011ff */
[----:B--2---:R-:W-:Y:S05]  /*8870*/  @!P0 NANOSLEEP.SYNCS 0x989680 ;  /* 0x009896800000895d */ /* 0x004fea0003900000 */
[----:B------:R-:W2:Y:S02]  /*8880*/  @!P0 SYNCS.PHASECHK.TRANS64 P0, [R3+URZ+0x78], R7 ;  /* 0x00007807030085a7 */ /* 0x000ea400080010ff */
[----:B--2---:R-:W-:Y:S05]  /*8890*/  @!P0 BRA `(.L_x_102) ;  /* 0xfffffffc00f08947 */ /* 0x004fea000383ffff */
[----:B------:R-:W-:Y:S05]  /*88a0*/  BRA `(.L_x_103) ;  /* 0xffffff9800b47947 */ /* 0x000fea000383ffff */
.L_x_36:
[----:B------:R-:W-:Y:S02]  /*88b0*/  MOV R5, UR16 ;  /* 0x0000001000057c02 */ /* 0x000fe40008000f00 */
[----:B------:R-:W-:Y:S02]  /*88c0*/  MOV R6, 0x80000000 ;  /* 0x8000000000067802 */ /* 0x000fe40000000f00 */
[----:B------:R-:W-:-:S07]  /*88d0*/  MOV R7, 0x80000000 ;  /* 0x8000000000077802 */ /* 0x000fce0000000f00 */
.L_x_104:
[----:B-1----:R1:W2:Y:S02]  /*88e0*/  SYNCS.PHASECHK.TRANS64.TRYWAIT P0, [R5+URZ+0xb8], R7 ;  /* 0x0000b807050075a7 */ /* 0x0022a400080011ff */
[----:B--2---:R-:W-:Y:S05]  /*88f0*/  @!P0 NANOSLEEP.SYNCS 0x989680 ;  /* 0x009896800000895d */ /* 0x004fea0003900000 */
[----:B------:R-:W2:Y:S02]  /*8900*/  @!P0 SYNCS.PHASECHK.TRANS64 P0, [R5+URZ+0xb8], R7 ;  /* 0x0000b807050085a7 */ /* 0x000ea400080010ff */
[----:B--2---:R-:W-:Y:S05]  /*8910*/  @!P0 BRA `(.L_x_104) ;  /* 0xfffffffc00f08947 */ /* 0x004fea000383ffff */
[----:B------:R-:W-:Y:S05]  /*8920*/  BRA `(.L_x_105) ;  /* 0xffffff9800a47947 */ /* 0x000fea000383ffff */
.L_x_37:
[----:B------:R-:W-:-:S07]  /*8930*/  MOV R7, UR16 ;  /* 0x0000001000077c02 */ /* 0x000fce0008000f00 */
.L_x_106:
[----:B-1----:R1:W2:Y:S02]  /*8940*/  SYNCS.PHASECHK.TRANS64.TRYWAIT P0, [R7+URZ+0x68], RZ ;  /* 0x000068ff070075a7 */ /* 0x0022a400080011ff */
[----:B--2---:R-:W-:Y:S05]  /*8950*/  @!P0 NANOSLEEP.SYNCS 0x989680 ;  /* 0x009896800000895d */ /* 0x004fea0003900000 */
[----:B------:R-:W2:Y:S02]  /*8960*/  @!P0 SYNCS.PHASECHK.TRANS64 P0, [R7+URZ+0x68], RZ ;  /* 0x000068ff070085a7 */ /* 0x000ea400080010ff */
[----:B--2---:R-:W-:Y:S05]  /*8970*/  @!P0 BRA `(.L_x_106) ;  /* 0xfffffffc00f08947 */ /* 0x004fea000383ffff */
[----:B------:R-:W-:Y:S05]  /*8980*/  BRA `(.L_x_107) ;  /* 0xffffff9c00347947 */ /* 0x000fea000383ffff */
.L_x_39:
[----:B------:R-:W-:Y:S02]  /*8990*/  MOV R19, UR4 ;  /* 0x0000000400137c02 */ /* 0x000fe40008000f00 */
[-C--:B------:R-:W-:Y:S02]  /*89a0*/  MOV R26, R20.reuse ;  /* 0x00000014001a7202 */ /* 0x080fe40000000f00 */
[----:B------:R-:W-:Y:S07]  /*89b0*/  MOV R27, R20 ;  /* 0x00000014001b7202 */ /* 0x000fee0000000f00 */
.L_x_108:
[----:B-1----:R1:W2:Y:S02]  /*89c0*/  SYNCS.PHASECHK.TRANS64.TRYWAIT P0, [R19+URZ], R27 ;  /* 0x0000001b130075a7 */ /* 0x0022a400080011ff */
[----:B--2---:R-:W-:Y:S05]  /*89d0*/  @!P0 NANOSLEEP.SYNCS 0x989680 ;  /* 0x009896800000895d */ /* 0x004fea0003900000 */
[----:B------:R-:W2:Y:S02]  /*89e0*/  @!P0 SYNCS.PHASECHK.TRANS64 P0, [R19+URZ], R27 ;  /* 0x0000001b130085a7 */ /* 0x000ea400080010ff */
[----:B--2---:R-:W-:Y:S05]  /*89f0*/  @!P0 BRA `(.L_x_108) ;  /* 0xfffffffc00f08947 */ /* 0x004fea000383ffff */
[----:B------:R-:W-:Y:S05]  /*8a00*/  BRA `(.L_x_109) ;  /* 0xffffffa8000c7947 */ /* 0x000fea000383ffff */
.L_x_40:
[----:B------:R-:W-:Y:S02]  /*8a10*/  MOV R26, UR16 ;  /* 0x00000010001a7c02 */ /* 0x000fe40008000f00 */
[-C--:B------:R-:W-:Y:S02]  /*8a20*/  MOV R42, R27.reuse ;  /* 0x0000001b002a7202 */ /* 0x080fe40000000f00 */
[----:B------:R-:W-:Y:S07]  /*8a30*/  MOV R43, R27 ;  /* 0x0000001b002b7202 */ /* 0x000fee0000000f00 */
.L_x_110:
[----:B-1----:R1:W2:Y:S02]  /*8a40*/  SYNCS.PHASECHK.TRANS64.TRYWAIT P0, [R26+URZ+0x80], R43 ;  /* 0x0000802b1a0075a7 */ /* 0x0022a400080011ff */
[----:B--2---:R-:W-:Y:S05]  /*8a50*/  @!P0 NANOSLEEP.SYNCS 0x989680 ;  /* 0x009896800000895d */ /* 0x004fea0003900000 */
[----:B------:R-:W2:Y:S02]  /*8a60*/  @!P0 SYNCS.PHASECHK.TRANS64 P0, [R26+URZ+0x80], R43 ;  /* 0x0000802b1a0085a7 */ /* 0x000ea400080010ff */
[----:B--2---:R-:W-:Y:S05]  /*8a70*/  @!P0 BRA `(.L_x_110) ;  /* 0xfffffffc00f08947 */ /* 0x004fea000383ffff */
[----:B------:R-:W-:Y:S05]  /*8a80*/  BRA `(.L_x_111) ;  /* 0xffffffa800987947 */ /* 0x000fea000383ffff */
.L_x_41:
[----:B------:R-:W-:Y:S02]  /*8a90*/  MOV R19, UR16 ;  /* 0x0000001000137c02 */ /* 0x000fe40008000f00 */
[-C--:B------:R-:W-:Y:S02]  /*8aa0*/  MOV R42, R20.reuse ;  /* 0x00000014002a7202 */ /* 0x080fe40000000f00 */
[----:B------:R-:W-:Y:S07]  /*8ab0*/  MOV R43, R20 ;  /* 0x00000014002b7202 */ /* 0x000fee0000000f00 */
.L_x_112:
[----:B-1----:R1:W2:Y:S02]  /*8ac0*/  SYNCS.PHASECHK.TRANS64.TRYWAIT P0, [R19+URZ+0x20], R43 ;  /* 0x0000202b130075a7 */ /* 0x0022a400080011ff */
[----:B--2---:R-:W-:Y:S05]  /*8ad0*/  @!P0 NANOSLEEP.SYNCS 0x989680 ;  /* 0x009896800000895d */ /* 0x004fea0003900000 */
[----:B------:R-:W2:Y:S02]  /*8ae0*/  @!P0 SYNCS.PHASECHK.TRANS64 P0, [R19+URZ+0x20], R43 ;  /* 0x0000202b130085a7 */ /* 0x000ea400080010ff */
[----:B--2---:R-:W-:Y:S05]  /*8af0*/  @!P0 BRA `(.L_x_112) ;  /* 0xfffffffc00f08947 */ /* 0x004fea000383ffff */
[----:B------:R-:W-:Y:S05]  /*8b00*/  BRA `(.L_x_113) ;  /* 0xffffffac00f87947 */ /* 0x000fea000383ffff */
.L_x_42:
[----:B------:R-:W-:Y:S02]  /*8b10*/  MOV R20, UR16 ;  /* 0x0000001000147c02 */ /* 0x000fe40008000f00 */
[----:B------:R-:W-:Y:S07]  /*8b20*/  MOV R27, R26 ;  /* 0x0000001a001b7202 */ /* 0x000fee0000000f00 */
.L_x_114:
[----:B-1----:R1:W2:Y:S02]  /*8b30*/  SYNCS.PHASECHK.TRANS64.TRYWAIT P0, [R20+URZ+0xb8], R27 ;  /* 0x0000b81b140075a7 */ /* 0x0022a400080011ff */
[----:B--2---:R-:W-:Y:S05]  /*8b40*/  @!P0 NANOSLEEP.SYNCS 0x989680 ;  /* 0x009896800000895d */ /* 0x004fea0003900000 */
[----:B------:R-:W2:Y:S02]  /*8b50*/  @!P0 SYNCS.PHASECHK.TRANS64 P0, [R20+URZ+0xb8], R27 ;  /* 0x0000b81b140085a7 */ /* 0x000ea400080010ff */
[----:B--2---:R-:W-:Y:S05]  /*8b60*/  @!P0 BRA `(.L_x_114) ;  /* 0xfffffffc00f08947 */ /* 0x004fea000383ffff */
[----:B------:R-:W-:Y:S05]  /*8b70*/  BRA `(.L_x_115) ;  /* 0xffffffac00e87947 */ /* 0x000fea000383ffff */
.L_x_43:
[----:B------:R-:W-:Y:S02]  /*8b80*/  SHF.L.U32 R26, R21, 0x1f, RZ ;  /* 0x0000001f151a7819 */ /* 0x000fe400000006ff */
[----:B------:R-:W-:Y:S02]  /*8b90*/  MOV R19, UR16 ;  /* 0x0000001000137c02 */ /* 0x000fe40008000f00 */
[----:B------:R-:W-:Y:S07]  /*8ba0*/  MOV R27, R26 ;  /* 0x0000001a001b7202 */ /* 0x000fee0000000f00 */
.L_x_116:
[----:B-1----:R1:W2:Y:S02]  /*8bb0*/  SYNCS.PHASECHK.TRANS64.TRYWAIT P0, [R19+URZ+0x68], R27 ;  /* 0x0000681b130075a7 */ /* 0x0022a400080011ff */
[----:B--2---:R-:W-:Y:S05]  /*8bc0*/  @!P0 NANOSLEEP.SYNCS 0x989680 ;  /* 0x009896800000895d */ /* 0x004fea0003900000 */
[----:B------:R-:W2:Y:S02]  /*8bd0*/  @!P0 SYNCS.PHASECHK.TRANS64 P0, [R19+URZ+0x68], R27 ;  /* 0x0000681b130085a7 */ /* 0x000ea400080010ff */
[----:B--2---:R-:W-:Y:S05]  /*8be0*/  @!P0 BRA `(.L_x_116) ;  /* 0xfffffffc00f08947 */ /* 0x004fea000383ffff */
[----:B------:R-:W-:Y:S05]  /*8bf0*/  BRA `(.L_x_117) ;  /* 0xffffffb000307947 */ /* 0x000fea000383ffff */
.L_x_45:
[----:B------:R-:W-:Y:S02]  /*8c00*/  MOV R3, UR16 ;  /* 0x0000001000037c02 */ /* 0x000fe40008000f00 */
[----:B------:R-:W-:Y:S02]  /*8c10*/  MOV R6, 0x80000000 ;  /* 0x8000000000067802 */ /* 0x000fe40000000f00 */
[----:B-1----:R-:W-:-:S07]  /*8c20*/  MOV R7, 0x80000000 ;  /* 0x8000000000077802 */ /* 0x002fce0000000f00 */
.L_x_118:
[----:B-1----:R1:W2:Y:S02]  /*8c30*/  SYNCS.PHASECHK.TRANS64.TRYWAIT P0, [R3+URZ+0xa0], R7 ;  /* 0x0000a007030075a7 */ /* 0x0022a400080011ff */
[----:B--2---:R-:W-:Y:S05]  /*8c40*/  @!P0 NANOSLEEP.SYNCS 0x989680 ;  /* 0x009896800000895d */ /* 0x004fea0003900000 */
[----:B------:R-:W2:Y:S02]  /*8c50*/  @!P0 SYNCS.PHASECHK.TRANS64 P0, [R3+URZ+0xa0], R7 ;  /* 0x0000a007030085a7 */ /* 0x000ea400080010ff */
[----:B--2---:R-:W-:Y:S05]  /*8c60*/  @!P0 BRA `(.L_x_118) ;  /* 0xfffffffc00f08947 */ /* 0x004fea000383ffff */
[----:B------:R-:W-:Y:S05]  /*8c70*/  BRA `(.L_x_119) ;  /* 0xffffffb000ec7947 */ /* 0x000fea000383ffff */
.L_x_46:
[----:B------:R-:W-:Y:S01]  /*8c80*/  HFMA2 R4, -RZ, RZ, -0.0 , 0 ;  /* 0x80000000ff047431 */ /* 0x000fe200000001ff */
[----:B-1----:R-:W-:Y:S02]  /*8c90*/  MOV R3, UR16 ;  /* 0x0000001000037c02 */ /* 0x002fe40008000f00 */
[----:B------:R-:W-:-:S07]  /*8ca0*/  MOV R5, 0x80000000 ;  /* 0x8000000000057802 */ /* 0x000fce0000000f00 */
.L_x_120:
[----:B-1----:R1:W2:Y:S02]  /*8cb0*/  SYNCS.PHASECHK.TRANS64.TRYWAIT P0, [R3+URZ+0xa8], R5 ;  /* 0x0000a805030075a7 */ /* 0x0022a400080011ff */
[----:B--2---:R-:W-:Y:S05]  /*8cc0*/  @!P0 NANOSLEEP.SYNCS 0x989680 ;  /* 0x009896800000895d */ /* 0x004fea0003900000 */
[----:B------:R-:W2:Y:S02]  /*8cd0*/  @!P0 SYNCS.PHASECHK.TRANS64 P0, [R3+URZ+0xa8], R5 ;  /* 0x0000a805030085a7 */ /* 0x000ea400080010ff */
[----:B--2---:R-:W-:Y:S05]  /*8ce0*/  @!P0 BRA `(.L_x_120) ;  /* 0xfffffffc00f08947 */ /* 0x004fea000383ffff */
[----:B------:R-:W-:Y:S05]  /*8cf0*/  BRA `(.L_x_121) ;  /* 0xffffffb000dc7947 */ /* 0x000fea000383ffff */
.L_x_47:
[----:B------:R-:W-:Y:S02]  /*8d00*/  MOV R3, UR16 ;  /* 0x0000001000037c02 */ /* 0x000fe40008000f00 */
[----:B------:R-:W-:-:S07]  /*8d10*/  MOV R7, R6 ;  /* 0x0000000600077202 */ /* 0x000fce0000000f00 */
.L_x_122:
[----:B-1----:R1:W2:Y:S02]  /*8d20*/  SYNCS.PHASECHK.TRANS64.TRYWAIT P0, [R3+URZ+0x80], R7 ;  /* 0x00008007030075a7 */ /* 0x0022a400080011ff */
[----:B--2---:R-:W-:Y:S05]  /*8d30*/  @!P0 NANOSLEEP.SYNCS 0x989680 ;  /* 0x009896800000895d */ /* 0x004fea0003900000 */
[----:B------:R-:W2:Y:S02]  /*8d40*/  @!P0 SYNCS.PHASECHK.TRANS64 P0, [R3+URZ+0x80], R7 ;  /* 0x00008007030085a7 */ /* 0x000ea400080010ff */
[----:B--2---:R-:W-:Y:S05]  /*8d50*/  @!P0 BRA `(.L_x_122) ;  /* 0xfffffffc00f08947 */ /* 0x004fea000383ffff */
[----:B------:R-:W-:Y:S05]  /*8d60*/  BRA `(.L_x_123) ;  /* 0xffffffb400bc7947 */ /* 0x000fea000383ffff */
.L_x_54:
[----:B------:R-:W-:Y:S02]  /*8d70*/  MOV R2, UR6 ;  /* 0x0000000600027c02 */ /* 0x000fe40008000f00 */
[----:B------:R-:W-:-:S07]  /*8d80*/  MOV R3, UR6 ;  /* 0x0000000600037c02 */ /* 0x000fce0008000f00 */
.L_x_124:
[----:B-1----:R1:W2:Y:S02]  /*8d90*/  SYNCS.PHASECHK.TRANS64.TRYWAIT P0, [UR9+0x30], R3 ;  /* 0x00003003ff0075a7 */ /* 0x0022a40008001109 */
[----:B--2---:R-:W-:Y:S05]  /*8da0*/  @!P0 NANOSLEEP.SYNCS 0x989680 ;  /* 0x009896800000895d */ /* 0x004fea0003900000 */
[----:B------:R-:W2:Y:S02]  /*8db0*/  @!P0 SYNCS.PHASECHK.TRANS64 P0, [UR9+0x30], R3 ;  /* 0x00003003ff0085a7 */ /* 0x000ea40008001009 */
[----:B--2---:R-:W-:Y:S05]  /*8dc0*/  @!P0 BRA `(.L_x_124) ;  /* 0xfffffffc00f08947 */ /* 0x004fea000383ffff */
[----:B------:R-:W-:Y:S05]  /*8dd0*/  BRA `(.L_x_125) ;  /* 0xffffffc000bc7947 */ /* 0x000fea000383ffff */
.L_x_55:
[----:B------:R-:W-:Y:S02]  /*8de0*/  MOV R8, UR5 ;  /* 0x0000000500087c02 */ /* 0x000fe40008000f00 */
[----:B------:R-:W-:Y:S02]  /*8df0*/  MOV R9, UR5 ;  /* 0x0000000500097c02 */ /* 0x000fe40008000f00 */
[----:B------:R-:W-:-:S07]  /*8e00*/  MOV R6, UR4 ;  /* 0x0000000400067c02 */ /* 0x000fce0008000f00 */
.L_x_126:
[----:B-1----:R1:W2:Y:S02]  /*8e10*/  SYNCS.PHASECHK.TRANS64.TRYWAIT P0, [R6+URZ+0x60], R9 ;  /* 0x00006009060075a7 */ /* 0x0022a400080011ff */
[----:B--2---:R-:W-:Y:S05]  /*8e20*/  @!P0 NANOSLEEP.SYNCS 0x989680 ;  /* 0x009896800000895d */ /* 0x004fea0003900000 */
[----:B------:R-:W2:Y:S02]  /*8e30*/  @!P0 SYNCS.PHASECHK.TRANS64 P0, [R6+URZ+0x60], R9 ;  /* 0x00006009060085a7 */ /* 0x000ea400080010ff */
[----:B--2---:R-:W-:Y:S05]  /*8e40*/  @!P0 BRA `(.L_x_126) ;  /* 0xfffffffc00f08947 */ /* 0x004fea000383ffff */
[----:B------:R-:W-:Y:S05]  /*8e50*/  BRA `(.L_x_127) ;  /* 0xffffffc000cc7947 */ /* 0x000fea000383ffff */
.L_x_56:
[----:B------:R-:W-:Y:S02]  /*8e60*/  MOV R6, UR6 ;  /* 0x0000000600067c02 */ /* 0x000fe40008000f00 */
[----:B------:R-:W-:Y:S02]  /*8e70*/  MOV R7, UR6 ;  /* 0x0000000600077c02 */ /* 0x000fe40008000f00 */
[----:B------:R-:W-:-:S07]  /*8e80*/  MOV R4, UR4 ;  /* 0x0000000400047c02 */ /* 0x000fce0008000f00 */
.L_x_128:
[----:B-1----:R1:W2:Y:S02]  /*8e90*/  SYNCS.PHASECHK.TRANS64.TRYWAIT P0, [R4+URZ+0x50], R7 ;  /* 0x00005007040075a7 */ /* 0x0022a400080011ff */
[----:B--2---:R-:W-:Y:S05]  /*8ea0*/  @!P0 NANOSLEEP.SYNCS 0x989680 ;  /* 0x009896800000895d */ /* 0x004fea0003900000 */
[----:B------:R-:W2:Y:S02]  /*8eb0*/  @!P0 SYNCS.PHASECHK.TRANS64 P0, [R4+URZ+0x50], R7 ;  /* 0x00005007040085a7 */ /* 0x000ea400080010ff */
[----:B--2---:R-:W-:Y:S05]  /*8ec0*/  @!P0 BRA `(.L_x_128) ;  /* 0xfffffffc00f08947 */ /* 0x004fea000383ffff */
[----:B------:R-:W-:Y:S05]  /*8ed0*/  BRA `(.L_x_129) ;  /* 0xffffffd000d07947 */ /* 0x000fea000383ffff */
.L_x_57:
[----:B------:R-:W-:Y:S02]  /*8ee0*/  MOV R6, UR5 ;  /* 0x0000000500067c02 */ /* 0x000fe40008000f00 */
[----:B------:R-:W-:Y:S02]  /*8ef0*/  MOV R7, UR5 ;  /* 0x0000000500077c02 */ /* 0x000fe40008000f00 */
[----:B------:R-:W-:-:S07]  /*8f00*/  MOV R4, UR4 ;  /* 0x0000000400047c02 */ /* 0x000fce0008000f00 */
.L_x_130:
[----:B-1----:R1:W2:Y:S02]  /*8f10*/  SYNCS.PHASECHK.TRANS64.TRYWAIT P0, [R4+URZ+0x70], R7 ;  /* 0x00007007040075a7 */ /* 0x0022a400080011ff */
[----:B--2---:R-:W-:Y:S05]  /*8f20*/  @!P0 NANOSLEEP.SYNCS 0x989680 ;  /* 0x009896800000895d */ /* 0x004fea0003900000 */
[----:B------:R-:W2:Y:S02]  /*8f30*/  @!P0 SYNCS.PHASECHK.TRANS64 P0, [R4+URZ+0x70], R7 ;  /* 0x00007007040085a7 */ /* 0x000ea400080010ff */
[----:B--2---:R-:W-:Y:S05]  /*8f40*/  @!P0 BRA `(.L_x_130) ;  /* 0xfffffffc00f08947 */ /* 0x004fea000383ffff */
[----:B------:R-:W-:Y:S05]  /*8f50*/  BRA `(.L_x_131) ;  /* 0xffffffd000d07947 */ /* 0x000fea000383ffff */
.L_x_58:
[----:B------:R-:W-:Y:S02]  /*8f60*/  MOV R6, UR5 ;  /* 0x0000000500067c02 */ /* 0x000fe40008000f00 */
[----:B------:R-:W-:Y:S02]  /*8f70*/  MOV R7, UR5 ;  /* 0x0000000500077c02 */ /* 0x000fe40008000f00 */
[----:B------:R-:W-:-:S07]  /*8f80*/  MOV R5, UR4 ;  /* 0x0000000400057c02 */ /* 0x000fce0008000f00 */
.L_x_132:
[----:B-1----:R1:W2:Y:S02]  /*8f90*/  SYNCS.PHASECHK.TRANS64.TRYWAIT P0, [R5+URZ+0x88], R7 ;  /* 0x00008807050075a7 */ /* 0x0022a400080011ff */
[----:B--2---:R-:W-:Y:S05]  /*8fa0*/  @!P0 NANOSLEEP.SYNCS 0x989680 ;  /* 0x009896800000895d */ /* 0x004fea0003900000 */
[----:B------:R-:W2:Y:S02]  /*8fb0*/  @!P0 SYNCS.PHASECHK.TRANS64 P0, [R5+URZ+0x88], R7 ;  /* 0x00008807050085a7 */ /* 0x000ea400080010ff */
[----:B--2---:R-:W-:Y:S05]  /*8fc0*/  @!P0 BRA `(.L_x_132) ;  /* 0xfffffffc00f08947 */ /* 0x004fea000383ffff */
[----:B------:R-:W-:Y:S05]  /*8fd0*/  BRA `(.L_x_133) ;  /* 0xffffffd800347947 */ /* 0x000fea000383ffff */
.L_x_60:
[----:B--2---:R2:W3:Y:S02]  /*8fe0*/  SYNCS.PHASECHK.TRANS64.TRYWAIT P0, [R2+URZ+0x90], RZ ;  /* 0x000090ff020075a7 */ /* 0x0044e400080011ff */
[----:B---3--:R-:W-:Y:S05]  /*8ff0*/  @!P0 NANOSLEEP.SYNCS 0x989680 ;  /* 0x009896800000895d */ /* 0x008fea0003900000 */
[----:B------:R-:W3:Y:S02]  /*9000*/  @!P0 SYNCS.PHASECHK.TRANS64 P0, [R2+URZ+0x90], RZ ;  /* 0x000090ff020085a7 */ /* 0x000ee400080010ff */
[----:B---3--:R-:W-:Y:S05]  /*9010*/  @!P0 BRA `(.L_x_60) ;  /* 0xfffffffc00f08947 */ /* 0x008fea000383ffff */
[----:B------:R-:W-:Y:S05]  /*9020*/  BRA `(.L_x_134) ;  /* 0xffffffdc00b47947 */ /* 0x000fea000383ffff */
.L_x_63:
[----:B----4-:R4:W5:Y:S02]  /*9030*/  SYNCS.PHASECHK.TRANS64.TRYWAIT P0, [R2+URZ+0x98], RZ ;  /* 0x000098ff020075a7 */ /* 0x01096400080011ff */
[----:B-----5:R-:W-:Y:S05]  /*9040*/  @!P0 NANOSLEEP.SYNCS 0x989680 ;  /* 0x009896800000895d */ /* 0x020fea0003900000 */
[----:B------:R-:W5:Y:S02]  /*9050*/  @!P0 SYNCS.PHASECHK.TRANS64 P0, [R2+URZ+0x98], RZ ;  /* 0x000098ff020085a7 */ /* 0x000f6400080010ff */
[----:B-----5:R-:W-:Y:S05]  /*9060*/  @!P0 BRA `(.L_x_63) ;  /* 0xfffffffc00f08947 */ /* 0x020fea000383ffff */
[----:B------:R-:W-:Y:S05]  /*9070*/  BRA `(.L_x_135) ;  /* 0xffffffe000e07947 */ /* 0x000fea000383ffff */
.L_x_68:
[----:B------:R-:W-:Y:S02]  /*9080*/  MOV R0, UR4 ;  /* 0x0000000400007c02 */ /* 0x000fe40008000f00 */
[----:B------:R-:W-:-:S07]  /*9090*/  MOV R5, R4 ;  /* 0x0000000400057202 */ /* 0x000fce0000000f00 */
.L_x_136:
[----:B-1----:R1:W2:Y:S02]  /*90a0*/  SYNCS.PHASECHK.TRANS64.TRYWAIT P0, [R0+URZ+0xb0], R5 ;  /* 0x0000b005000075a7 */ /* 0x0022a400080011ff */
[----:B--2---:R-:W-:Y:S05]  /*90b0*/  @!P0 NANOSLEEP.SYNCS 0x989680 ;  /* 0x009896800000895d */ /* 0x004fea0003900000 */
[----:B------:R-:W2:Y:S02]  /*90c0*/  @!P0 SYNCS.PHASECHK.TRANS64 P0, [R0+URZ+0xb0], R5 ;  /* 0x0000b005000085a7 */ /* 0x000ea400080010ff */
[----:B--2---:R-:W-:Y:S05]  /*90d0*/  @!P0 BRA `(.L_x_136) ;  /* 0xfffffffc00f08947 */ /* 0x004fea000383ffff */
[----:B------:R-:W-:Y:S05]  /*90e0*/  BRA `(.L_x_137) ;  /* 0xffffffec00007947 */ /* 0x000fea000383ffff */
        .weak           $__internal_0_$__cuda_sm10x_tcgen05_guardrail_trap_col_being_dealloced_not_returned_by_alloc
        .type           $__internal_0_$__cuda_sm10x_tcgen05_guardrail_trap_col_being_dealloced_not_returned_by_alloc,@function
        .size           $__internal_0_$__cuda_sm10x_tcgen05_guardrail_trap_col_being_dealloced_not_returned_by_alloc,($__internal_1_$__cuda_sm10x_tcgen05_guardrail_trap_phase_invalid_during_alloc - $__internal_0_$__cuda_sm10x_tcgen05_guardrail_trap_col_being_dealloced_not_returned_by_alloc)
$__internal_0_$__cuda_sm10x_tcgen05_guardrail_trap_col_being_dealloced_not_returned_by_alloc:
[----:B------:R-:W-:Y:S05]  /*90f0*/  BPT.TRAP 0x1 ;  /* 0x000000040000795c */ /* 0x000fea0000300000 */
[----:B------:R-:W-:-:S04]  /*9100*/  HFMA2 R5, -RZ, RZ, 0, 0 ;  /* 0x00000000ff057431 */ /* 0x000fc800000001ff */
[----:B------:R-:W-:Y:S05]  /*9110*/  RET.REL.NODEC R4 `(kernel_cutlass_kernel_flash_attncuteflash_bwd_sm100FlashAttentionBackwardSm100_object_at__tensor0000o6411101213_None_tensor0000o6411101213_None_tensor0000o6411101213_tensorptrf32gmemo1i64_0) ;  /* 0xffffff6c04b87950 */ /* 0x000fea0003c3ffff */
        .weak           $__internal_1_$__cuda_sm10x_tcgen05_guardrail_trap_phase_invalid_during_alloc
        .type           $__internal_1_$__cuda_sm10x_tcgen05_guardrail_trap_phase_invalid_during_alloc,@function
        .size           $__internal_1_$__cuda_sm10x_tcgen05_guardrail_trap_phase_invalid_during_alloc,($__internal_2_$__cuda_sm10x_tcgen05_guardrail_trap_unallocated_columns_being_dealloced - $__internal_1_$__cuda_sm10x_tcgen05_guardrail_trap_phase_invalid_during_alloc)
$__internal_1_$__cuda_sm10x_tcgen05_guardrail_trap_phase_invalid_during_alloc:
[----:B------:R-:W-:Y:S05]  /*9120*/  BPT.TRAP 0x1 ;  /* 0x000000040000795c */ /* 0x000fea0000300000 */
[----:B------:R-:W-:-:S04]  /*9130*/  MOV R5, 0x0 ;  /* 0x0000000000057802 */ /* 0x000fc80000000f00 */
[----:B------:R-:W-:Y:S05]  /*9140*/  RET.REL.NODEC R4 `(kernel_cutlass_kernel_flash_attncuteflash_bwd_sm100FlashAttentionBackwardSm100_object_at__tensor0000o6411101213_None_tensor0000o6411101213_None_tensor0000o6411101213_tensorptrf32gmemo1i64_0) ;  /* 0xffffff6c04ac7950 */ /* 0x000fea0003c3ffff */
        .weak           $__internal_2_$__cuda_sm10x_tcgen05_guardrail_trap_unallocated_columns_being_dealloced
        .type           $__internal_2_$__cuda_sm10x_tcgen05_guardrail_trap_unallocated_columns_being_dealloced,@function
        .size           $__internal_2_$__cuda_sm10x_tcgen05_guardrail_trap_unallocated_columns_being_dealloced,(.L_x_141 - $__internal_2_$__cuda_sm10x_tcgen05_guardrail_trap_unallocated_columns_being_dealloced)
$__internal_2_$__cuda_sm10x_tcgen05_guardrail_trap_unallocated_columns_being_dealloced:
[----:B------:R-:W-:Y:S05]  /*9150*/  BPT.TRAP 0x1 ;  /* 0x000000040000795c */ /* 0x000fea0000300000 */
[----:B------:R-:W-:-:S04]  /*9160*/  HFMA2 R5, -RZ, RZ, 0, 0 ;  /* 0x00000000ff057431 */ /* 0x000fc800000001ff */
[----:B------:R-:W-:Y:S05]  /*9170*/  RET.REL.NODEC R4 `(kernel_cutlass_kernel_flash_attncuteflash_bwd_sm100FlashAttentionBackwardSm100_object_at__tensor0000o6411101213_None_tensor0000o6411101213_None_tensor0000o6411101213_tensorptrf32gmemo1i64_0) ;  /* 0xffffff6c04a07950 */ /* 0x000fea0003c3ffff */
.L_x_138:
[----:B------:R-:W-:-:S00]  /*9180*/  BRA `(.L_x_138) ;  /* 0xfffffffc00fc7947 */ /* 0x000fc0000383ffff */
[----:B------:R-:W-:-:S00]  /*9190*/  NOP ;  /* 0x0000000000007918 */ /* 0x000fc00000000000 */
        /* <DEDUP_REMOVED lines=14> */
.L_x_141:


//--------------------- .nv.shared.kernel_cutlass_kernel_flash_attncuteflash_bwd_sm100FlashAttentionBackwardSm100_object_at__tensor0000o6411101213_None_tensor0000o6411101213_None_tensor0000o6411101213_tensorptrf32gmemo1i64_0 --------------------------
	.section	.nv.shared.kernel_cutlass_kernel_flash_attncuteflash_bwd_sm100FlashAttentionBackwardSm100_object_at__tensor0000o6411101213_None_tensor0000o6411101213_None_tensor0000o6411101213_tensorptrf32gmemo1i64_0,"aw",@nobits
	.sectionflags	@""
	.align	1024
	.zero		1024


//--------------------- .nv.shared.reserved.0     --------------------------
	.section	.nv.shared.reserved.0,"aw",@nobits
	.align	8
	.weak		__nv_reservedSMEM_offset_0_alias
	.size		__nv_reservedSMEM_offset_0_alias, 0, 64
	.other		__nv_reservedSMEM_offset_0_alias,@"STO_CUDA_RESERVED_SHARED STV_DEFAULT"
__nv_reservedSMEM_offset_0_alias:
	.zero		0
.nv.shared.reserved.0:
	.zero		64
	.weak		__nv_reservedSMEM_allocation_phase
	.type		__nv_reservedSMEM_allocation_phase,@object
	.size		__nv_reservedSMEM_allocation_phase,(.L_0 - __nv_reservedSMEM_allocation_phase)
__nv_reservedSMEM_allocation_phase:
	.zero		1
.L_0:
	.zero		7
	.weak		__nv_reservedSMEM_devtool_atexit_pc
	.type		__nv_reservedSMEM_devtool_atexit_pc,@object
	.size		__nv_reservedSMEM_devtool_atexit_pc,(__nv_reservedSMEM_allocation_mask - __nv_reservedSMEM_devtool_atexit_pc)
__nv_reservedSMEM_devtool_atexit_pc:
	.zero		8
	.weak		__nv_reservedSMEM_allocation_mask
	.type		__nv_reservedSMEM_allocation_mask,@object
	.size		__nv_reservedSMEM_allocation_mask,(.L_2 - __nv_reservedSMEM_allocation_mask)
__nv_reservedSMEM_allocation_mask:
	.zero		4
.L_2:


//--------------------- .nv.constant0.kernel_cutlass_kernel_flash_attncuteflash_bwd_sm100FlashAttentionBackwardSm100_object_at__tensor0000o6411101213_None_tensor0000o6411101213_None_tensor0000o6411101213_tensorptrf32gmemo1i64_0 --------------------------
	.section	.nv.constant0.kernel_cutlass_kernel_flash_attncuteflash_bwd_sm100FlashAttentionBackwardSm100_object_at__tensor0000o6411101213_None_tensor0000o6411101213_None_tensor0000o6411101213_tensorptrf32gmemo1i64_0,"a",@progbits
	.sectionflags	@""
	.align	4
.nv.constant0.kernel_cutlass_kernel_flash_attncuteflash_bwd_sm100FlashAttentionBackwardSm100_object_at__tensor0000o6411101213_None_tensor0000o6411101213_None_tensor0000o6411101213_tensorptrf32gmemo1i64_0:
	.zero		2032


//--------------------- SYMBOLS --------------------------

	.type		.nv.reservedSmem.offset0,@object
	.size		.nv.reservedSmem.offset0,0x4
	.type		.nv.reservedSmem.cap,@object
	.size		.nv.reservedSmem.cap,0x4
